//
// Generated by NVIDIA NVVM Compiler
//
// Compiler Build ID: CL-36424714
// Cuda compilation tools, release 13.0, V13.0.88
// Based on NVVM 20.0.0
//

.version 9.0
.target sm_100
.address_size 64

	// .globl	_Z16FW_simple_kernelPsxxi
.extern .shared .align 16 .b8 lmem[];
.extern .shared .align 16 .b8 lmem_p[];

.visible .entry _Z16FW_simple_kernelPsxxi(
	.param .u64 .ptr .align 1 _Z16FW_simple_kernelPsxxi_param_0,
	.param .u64 _Z16FW_simple_kernelPsxxi_param_1,
	.param .u64 _Z16FW_simple_kernelPsxxi_param_2,
	.param .u32 _Z16FW_simple_kernelPsxxi_param_3
)
{
	.reg .pred 	%p<3>;
	.reg .b16 	%rs<4>;
	.reg .b32 	%r<13>;
	.reg .b64 	%rd<16>;

	ld.param.u64 	%rd6, [_Z16FW_simple_kernelPsxxi_param_0];
	ld.param.u64 	%rd7, [_Z16FW_simple_kernelPsxxi_param_1];
	ld.param.u64 	%rd8, [_Z16FW_simple_kernelPsxxi_param_2];
	ld.param.s32 	%rd2, [_Z16FW_simple_kernelPsxxi_param_3];
	cvta.to.global.u64 	%rd9, %rd6;
	mov.u32 	%r1, %ctaid.x;
	mov.u32 	%r2, %ntid.x;
	mov.u32 	%r3, %tid.x;
	mad.lo.s32 	%r4, %r1, %r2, %r3;
	mov.u32 	%r5, %ctaid.y;
	mov.u32 	%r6, %ntid.y;
	mov.u32 	%r7, %tid.y;
	mad.lo.s32 	%r8, %r5, %r6, %r7;
	cvt.u64.u32 	%rd10, %r8;
	mad.lo.s64 	%rd1, %rd7, %rd10, %rd9;
	mad.lo.s64 	%rd3, %rd7, %rd2, %rd9;
	cvt.s64.s32 	%rd4, %r4;
	max.s64 	%rd11, %rd10, %rd4;
	setp.ge.s64 	%p1, %rd11, %rd8;
	@%p1 bra 	$L__BB0_3;
	shl.b64 	%rd12, %rd4, 1;
	add.s64 	%rd5, %rd1, %rd12;
	ld.global.s16 	%r9, [%rd5];
	shl.b64 	%rd13, %rd2, 1;
	add.s64 	%rd14, %rd1, %rd13;
	ld.global.u16 	%rs1, [%rd14];
	add.s64 	%rd15, %rd3, %rd12;
	ld.global.u16 	%rs2, [%rd15];
	cvt.s32.s16 	%r10, %rs1;
	cvt.s32.s16 	%r11, %rs2;
	add.s32 	%r12, %r11, %r10;
	setp.ge.s32 	%p2, %r12, %r9;
	@%p2 bra 	$L__BB0_3;
	add.s16 	%rs3, %rs2, %rs1;
	st.global.u16 	[%rd5], %rs3;
$L__BB0_3:
	ret;

}
	// .globl	_Z27FW_simple_kernel_vectorizedP6short4xxi
.visible .entry _Z27FW_simple_kernel_vectorizedP6short4xxi(
	.param .u64 .ptr .align 1 _Z27FW_simple_kernel_vectorizedP6short4xxi_param_0,
	.param .u64 _Z27FW_simple_kernel_vectorizedP6short4xxi_param_1,
	.param .u64 _Z27FW_simple_kernel_vectorizedP6short4xxi_param_2,
	.param .u32 _Z27FW_simple_kernel_vectorizedP6short4xxi_param_3
)
{
	.reg .pred 	%p<4>;
	.reg .b16 	%rs<18>;
	.reg .b32 	%r<12>;
	.reg .b64 	%rd<19>;

	ld.param.u64 	%rd4, [_Z27FW_simple_kernel_vectorizedP6short4xxi_param_0];
	ld.param.u64 	%rd5, [_Z27FW_simple_kernel_vectorizedP6short4xxi_param_1];
	ld.param.u64 	%rd6, [_Z27FW_simple_kernel_vectorizedP6short4xxi_param_2];
	ld.param.u32 	%r1, [_Z27FW_simple_kernel_vectorizedP6short4xxi_param_3];
	cvta.to.global.u64 	%rd7, %rd4;
	mov.u32 	%r2, %ctaid.x;
	mov.u32 	%r3, %ntid.x;
	mov.u32 	%r4, %tid.x;
	mad.lo.s32 	%r5, %r2, %r3, %r4;
	mov.u32 	%r6, %ctaid.y;
	mov.u32 	%r7, %ntid.y;
	mov.u32 	%r8, %tid.y;
	mad.lo.s32 	%r9, %r6, %r7, %r8;
	cvt.u64.u32 	%rd8, %r9;
	mad.lo.s64 	%rd1, %rd5, %rd8, %rd7;
	cvt.s64.s32 	%rd9, %r1;
	mad.lo.s64 	%rd2, %rd5, %rd9, %rd7;
	shl.b64 	%rd10, %rd6, 2;
	setp.le.s64 	%p1, %rd10, %rd8;
	cvt.s64.s32 	%rd3, %r5;
	setp.le.s64 	%p2, %rd6, %rd3;
	or.pred  	%p3, %p2, %p1;
	@%p3 bra 	$L__BB1_2;
	shl.b64 	%rd11, %rd3, 3;
	add.s64 	%rd12, %rd1, %rd11;
	ld.global.v4.u16 	{%rs1, %rs2, %rs3, %rs4}, [%rd12];
	add.s64 	%rd13, %rd2, %rd11;
	ld.global.v4.u16 	{%rs5, %rs6, %rs7, %rs8}, [%rd13];
	shr.s32 	%r10, %r1, 2;
	mul.wide.s32 	%rd14, %r10, 8;
	add.s64 	%rd15, %rd1, %rd14;
	shl.b32 	%r11, %r1, 1;
	cvt.u64.u32 	%rd16, %r11;
	and.b64  	%rd17, %rd16, 6;
	add.s64 	%rd18, %rd15, %rd17;
	ld.global.u16 	%rs9, [%rd18];
	add.s16 	%rs10, %rs9, %rs5;
	add.s16 	%rs11, %rs9, %rs6;
	add.s16 	%rs12, %rs9, %rs7;
	add.s16 	%rs13, %rs9, %rs8;
	min.s16 	%rs14, %rs10, %rs1;
	min.s16 	%rs15, %rs11, %rs2;
	min.s16 	%rs16, %rs12, %rs3;
	min.s16 	%rs17, %rs13, %rs4;
	st.global.v4.u16 	[%rd12], {%rs14, %rs15, %rs16, %rs17};
$L__BB1_2:
	ret;

}
	// .globl	_Z38FW_simple_kernel_vectorized_4x4_short4P6short4xxi
.visible .entry _Z38FW_simple_kernel_vectorized_4x4_short4P6short4xxi(
	.param .u64 .ptr .align 1 _Z38FW_simple_kernel_vectorized_4x4_short4P6short4xxi_param_0,
	.param .u64 _Z38FW_simple_kernel_vectorized_4x4_short4P6short4xxi_param_1,
	.param .u64 _Z38FW_simple_kernel_vectorized_4x4_short4P6short4xxi_param_2,
	.param .u32 _Z38FW_simple_kernel_vectorized_4x4_short4P6short4xxi_param_3
)
{
	.reg .pred 	%p<2>;
	.reg .b16 	%rs<69>;
	.reg .b32 	%r<13>;
	.reg .b64 	%rd<26>;

	ld.param.u64 	%rd2, [_Z38FW_simple_kernel_vectorized_4x4_short4P6short4xxi_param_0];
	ld.param.u64 	%rd3, [_Z38FW_simple_kernel_vectorized_4x4_short4P6short4xxi_param_1];
	ld.param.u64 	%rd4, [_Z38FW_simple_kernel_vectorized_4x4_short4P6short4xxi_param_2];
	ld.param.u32 	%r2, [_Z38FW_simple_kernel_vectorized_4x4_short4P6short4xxi_param_3];
	mov.u32 	%r3, %ctaid.x;
	mov.u32 	%r4, %ntid.x;
	mov.u32 	%r5, %tid.x;
	mad.lo.s32 	%r6, %r3, %r4, %r5;
	mov.u32 	%r7, %ctaid.y;
	mov.u32 	%r8, %ntid.y;
	mov.u32 	%r9, %tid.y;
	mad.lo.s32 	%r1, %r7, %r8, %r9;
	cvt.u64.u32 	%rd5, %r1;
	cvt.s64.s32 	%rd1, %r6;
	max.s64 	%rd6, %rd5, %rd1;
	setp.ge.s64 	%p1, %rd6, %rd4;
	@%p1 bra 	$L__BB2_2;
	cvta.to.global.u64 	%rd7, %rd2;
	cvt.s64.s32 	%rd8, %r2;
	mad.lo.s64 	%rd9, %rd3, %rd8, %rd7;
	shl.b64 	%rd10, %rd1, 3;
	add.s64 	%rd11, %rd9, %rd10;
	shr.s32 	%r10, %r2, 2;
	shl.b32 	%r11, %r1, 2;
	cvt.u64.u32 	%rd12, %r11;
	mad.lo.s64 	%rd13, %rd3, %rd12, %rd7;
	add.s64 	%rd14, %rd13, %rd10;
	ld.global.v4.u16 	{%rs1, %rs2, %rs3, %rs4}, [%rd14];
	ld.global.v4.u16 	{%rs5, %rs6, %rs7, %rs8}, [%rd11];
	mul.wide.s32 	%rd15, %r10, 8;
	add.s64 	%rd16, %rd13, %rd15;
	shl.b32 	%r12, %r2, 1;
	cvt.u64.u32 	%rd17, %r12;
	and.b64  	%rd18, %rd17, 6;
	add.s64 	%rd19, %rd16, %rd18;
	ld.global.u16 	%rs9, [%rd19];
	add.s16 	%rs10, %rs9, %rs5;
	add.s16 	%rs11, %rs9, %rs6;
	add.s16 	%rs12, %rs9, %rs7;
	add.s16 	%rs13, %rs9, %rs8;
	min.s16 	%rs14, %rs10, %rs1;
	min.s16 	%rs15, %rs11, %rs2;
	min.s16 	%rs16, %rs12, %rs3;
	min.s16 	%rs17, %rs13, %rs4;
	st.global.v4.u16 	[%rd14], {%rs14, %rs15, %rs16, %rs17};
	add.s64 	%rd20, %rd14, %rd3;
	ld.global.v4.u16 	{%rs18, %rs19, %rs20, %rs21}, [%rd20];
	ld.global.v4.u16 	{%rs22, %rs23, %rs24, %rs25}, [%rd11];
	add.s64 	%rd21, %rd19, %rd3;
	ld.global.u16 	%rs26, [%rd21];
	add.s16 	%rs27, %rs26, %rs22;
	add.s16 	%rs28, %rs26, %rs23;
	add.s16 	%rs29, %rs26, %rs24;
	add.s16 	%rs30, %rs26, %rs25;
	min.s16 	%rs31, %rs27, %rs18;
	min.s16 	%rs32, %rs28, %rs19;
	min.s16 	%rs33, %rs29, %rs20;
	min.s16 	%rs34, %rs30, %rs21;
	st.global.v4.u16 	[%rd20], {%rs31, %rs32, %rs33, %rs34};
	add.s64 	%rd22, %rd20, %rd3;
	ld.global.v4.u16 	{%rs35, %rs36, %rs37, %rs38}, [%rd22];
	ld.global.v4.u16 	{%rs39, %rs40, %rs41, %rs42}, [%rd11];
	add.s64 	%rd23, %rd21, %rd3;
	ld.global.u16 	%rs43, [%rd23];
	add.s16 	%rs44, %rs43, %rs39;
	add.s16 	%rs45, %rs43, %rs40;
	add.s16 	%rs46, %rs43, %rs41;
	add.s16 	%rs47, %rs43, %rs42;
	min.s16 	%rs48, %rs44, %rs35;
	min.s16 	%rs49, %rs45, %rs36;
	min.s16 	%rs50, %rs46, %rs37;
	min.s16 	%rs51, %rs47, %rs38;
	st.global.v4.u16 	[%rd22], {%rs48, %rs49, %rs50, %rs51};
	add.s64 	%rd24, %rd22, %rd3;
	ld.global.v4.u16 	{%rs52, %rs53, %rs54, %rs55}, [%rd24];
	ld.global.v4.u16 	{%rs56, %rs57, %rs58, %rs59}, [%rd11];
	add.s64 	%rd25, %rd23, %rd3;
	ld.global.u16 	%rs60, [%rd25];
	add.s16 	%rs61, %rs60, %rs56;
	add.s16 	%rs62, %rs60, %rs57;
	add.s16 	%rs63, %rs60, %rs58;
	add.s16 	%rs64, %rs60, %rs59;
	min.s16 	%rs65, %rs61, %rs52;
	min.s16 	%rs66, %rs62, %rs53;
	min.s16 	%rs67, %rs63, %rs54;
	min.s16 	%rs68, %rs64, %rs55;
	st.global.v4.u16 	[%rd24], {%rs65, %rs66, %rs67, %rs68};
$L__BB2_2:
	ret;

}
	// .globl	_Z31FW_simple_kernel_vectorized_4x4Psxxi
.visible .entry _Z31FW_simple_kernel_vectorized_4x4Psxxi(
	.param .u64 .ptr .align 1 _Z31FW_simple_kernel_vectorized_4x4Psxxi_param_0,
	.param .u64 _Z31FW_simple_kernel_vectorized_4x4Psxxi_param_1,
	.param .u64 _Z31FW_simple_kernel_vectorized_4x4Psxxi_param_2,
	.param .u32 _Z31FW_simple_kernel_vectorized_4x4Psxxi_param_3
)
{
	.reg .pred 	%p<18>;
	.reg .b16 	%rs<73>;
	.reg .b32 	%r<76>;
	.reg .b64 	%rd<23>;

	ld.param.u64 	%rd10, [_Z31FW_simple_kernel_vectorized_4x4Psxxi_param_0];
	ld.param.u64 	%rd11, [_Z31FW_simple_kernel_vectorized_4x4Psxxi_param_1];
	ld.param.u64 	%rd12, [_Z31FW_simple_kernel_vectorized_4x4Psxxi_param_2];
	ld.param.u32 	%r3, [_Z31FW_simple_kernel_vectorized_4x4Psxxi_param_3];
	mov.u32 	%r4, %ctaid.x;
	mov.u32 	%r5, %ntid.x;
	mov.u32 	%r6, %tid.x;
	mad.lo.s32 	%r1, %r4, %r5, %r6;
	mov.u32 	%r7, %ctaid.y;
	mov.u32 	%r8, %ntid.y;
	mov.u32 	%r9, %tid.y;
	mad.lo.s32 	%r2, %r7, %r8, %r9;
	cvt.u64.u32 	%rd13, %r2;
	cvt.s64.s32 	%rd14, %r1;
	max.s64 	%rd15, %rd13, %rd14;
	setp.ge.s64 	%p1, %rd15, %rd12;
	@%p1 bra 	$L__BB3_33;
	cvta.to.global.u64 	%rd16, %rd10;
	shl.b32 	%r10, %r2, 2;
	cvt.s64.s32 	%rd17, %r3;
	mad.lo.s64 	%rd18, %rd11, %rd17, %rd16;
	shl.b32 	%r11, %r1, 2;
	cvt.u64.u32 	%rd19, %r10;
	mad.lo.s64 	%rd20, %rd11, %rd19, %rd16;
	mul.wide.s32 	%rd21, %r3, 2;
	add.s64 	%rd1, %rd20, %rd21;
	mul.wide.s32 	%rd22, %r11, 2;
	add.s64 	%rd2, %rd20, %rd22;
	ld.global.s16 	%r12, [%rd2];
	add.s64 	%rd3, %rd18, %rd22;
	ld.global.u16 	%rs1, [%rd3];
	ld.global.u16 	%rs62, [%rd1];
	cvt.s32.s16 	%r13, %rs62;
	cvt.s32.s16 	%r14, %rs1;
	add.s32 	%r15, %r13, %r14;
	setp.ge.s32 	%p2, %r15, %r12;
	@%p2 bra 	$L__BB3_3;
	add.s16 	%rs45, %rs62, %rs1;
	st.global.u16 	[%rd2], %rs45;
	ld.global.u16 	%rs62, [%rd1];
$L__BB3_3:
	ld.global.s16 	%r16, [%rd2+2];
	ld.global.u16 	%rs5, [%rd3+2];
	cvt.s32.s16 	%r17, %rs62;
	cvt.s32.s16 	%r18, %rs5;
	add.s32 	%r19, %r17, %r18;
	setp.ge.s32 	%p3, %r19, %r16;
	@%p3 bra 	$L__BB3_5;
	add.s16 	%rs46, %rs62, %rs5;
	st.global.u16 	[%rd2+2], %rs46;
	ld.global.u16 	%rs62, [%rd1];
$L__BB3_5:
	ld.global.s16 	%r20, [%rd2+4];
	ld.global.u16 	%rs8, [%rd3+4];
	cvt.s32.s16 	%r21, %rs62;
	cvt.s32.s16 	%r22, %rs8;
	add.s32 	%r23, %r21, %r22;
	setp.ge.s32 	%p4, %r23, %r20;
	@%p4 bra 	$L__BB3_7;
	add.s16 	%rs47, %rs62, %rs8;
	st.global.u16 	[%rd2+4], %rs47;
	ld.global.u16 	%rs62, [%rd1];
$L__BB3_7:
	ld.global.s16 	%r24, [%rd2+6];
	ld.global.u16 	%rs11, [%rd3+6];
	cvt.s32.s16 	%r25, %rs62;
	cvt.s32.s16 	%r26, %rs11;
	add.s32 	%r27, %r25, %r26;
	setp.ge.s32 	%p5, %r27, %r24;
	@%p5 bra 	$L__BB3_9;
	add.s16 	%rs48, %rs62, %rs11;
	st.global.u16 	[%rd2+6], %rs48;
$L__BB3_9:
	add.s64 	%rd4, %rd1, %rd11;
	add.s64 	%rd5, %rd2, %rd11;
	ld.global.s16 	%r28, [%rd5];
	ld.global.u16 	%rs12, [%rd3];
	ld.global.u16 	%rs65, [%rd4];
	cvt.s32.s16 	%r29, %rs65;
	cvt.s32.s16 	%r30, %rs12;
	add.s32 	%r31, %r29, %r30;
	setp.ge.s32 	%p6, %r31, %r28;
	@%p6 bra 	$L__BB3_11;
	add.s16 	%rs49, %rs65, %rs12;
	st.global.u16 	[%rd5], %rs49;
	ld.global.u16 	%rs65, [%rd4];
$L__BB3_11:
	ld.global.s16 	%r32, [%rd5+2];
	ld.global.u16 	%rs16, [%rd3+2];
	cvt.s32.s16 	%r33, %rs65;
	cvt.s32.s16 	%r34, %rs16;
	add.s32 	%r35, %r33, %r34;
	setp.ge.s32 	%p7, %r35, %r32;
	@%p7 bra 	$L__BB3_13;
	add.s16 	%rs50, %rs65, %rs16;
	st.global.u16 	[%rd5+2], %rs50;
	ld.global.u16 	%rs65, [%rd4];
$L__BB3_13:
	ld.global.s16 	%r36, [%rd5+4];
	ld.global.u16 	%rs19, [%rd3+4];
	cvt.s32.s16 	%r37, %rs65;
	cvt.s32.s16 	%r38, %rs19;
	add.s32 	%r39, %r37, %r38;
	setp.ge.s32 	%p8, %r39, %r36;
	@%p8 bra 	$L__BB3_15;
	add.s16 	%rs51, %rs65, %rs19;
	st.global.u16 	[%rd5+4], %rs51;
	ld.global.u16 	%rs65, [%rd4];
$L__BB3_15:
	ld.global.s16 	%r40, [%rd5+6];
	ld.global.u16 	%rs22, [%rd3+6];
	cvt.s32.s16 	%r41, %rs65;
	cvt.s32.s16 	%r42, %rs22;
	add.s32 	%r43, %r41, %r42;
	setp.ge.s32 	%p9, %r43, %r40;
	@%p9 bra 	$L__BB3_17;
	add.s16 	%rs52, %rs65, %rs22;
	st.global.u16 	[%rd5+6], %rs52;
$L__BB3_17:
	add.s64 	%rd6, %rd4, %rd11;
	add.s64 	%rd7, %rd5, %rd11;
	ld.global.s16 	%r44, [%rd7];
	ld.global.u16 	%rs23, [%rd3];
	ld.global.u16 	%rs68, [%rd6];
	cvt.s32.s16 	%r45, %rs68;
	cvt.s32.s16 	%r46, %rs23;
	add.s32 	%r47, %r45, %r46;
	setp.ge.s32 	%p10, %r47, %r44;
	@%p10 bra 	$L__BB3_19;
	add.s16 	%rs53, %rs68, %rs23;
	st.global.u16 	[%rd7], %rs53;
	ld.global.u16 	%rs68, [%rd6];
$L__BB3_19:
	ld.global.s16 	%r48, [%rd7+2];
	ld.global.u16 	%rs27, [%rd3+2];
	cvt.s32.s16 	%r49, %rs68;
	cvt.s32.s16 	%r50, %rs27;
	add.s32 	%r51, %r49, %r50;
	setp.ge.s32 	%p11, %r51, %r48;
	@%p11 bra 	$L__BB3_21;
	add.s16 	%rs54, %rs68, %rs27;
	st.global.u16 	[%rd7+2], %rs54;
	ld.global.u16 	%rs68, [%rd6];
$L__BB3_21:
	ld.global.s16 	%r52, [%rd7+4];
	ld.global.u16 	%rs30, [%rd3+4];
	cvt.s32.s16 	%r53, %rs68;
	cvt.s32.s16 	%r54, %rs30;
	add.s32 	%r55, %r53, %r54;
	setp.ge.s32 	%p12, %r55, %r52;
	@%p12 bra 	$L__BB3_23;
	add.s16 	%rs55, %rs68, %rs30;
	st.global.u16 	[%rd7+4], %rs55;
	ld.global.u16 	%rs68, [%rd6];
$L__BB3_23:
	ld.global.s16 	%r56, [%rd7+6];
	ld.global.u16 	%rs33, [%rd3+6];
	cvt.s32.s16 	%r57, %rs68;
	cvt.s32.s16 	%r58, %rs33;
	add.s32 	%r59, %r57, %r58;
	setp.ge.s32 	%p13, %r59, %r56;
	@%p13 bra 	$L__BB3_25;
	add.s16 	%rs56, %rs68, %rs33;
	st.global.u16 	[%rd7+6], %rs56;
$L__BB3_25:
	add.s64 	%rd8, %rd6, %rd11;
	add.s64 	%rd9, %rd7, %rd11;
	ld.global.s16 	%r60, [%rd9];
	ld.global.u16 	%rs34, [%rd3];
	ld.global.u16 	%rs71, [%rd8];
	cvt.s32.s16 	%r61, %rs71;
	cvt.s32.s16 	%r62, %rs34;
	add.s32 	%r63, %r61, %r62;
	setp.ge.s32 	%p14, %r63, %r60;
	@%p14 bra 	$L__BB3_27;
	add.s16 	%rs57, %rs71, %rs34;
	st.global.u16 	[%rd9], %rs57;
	ld.global.u16 	%rs71, [%rd8];
$L__BB3_27:
	ld.global.s16 	%r64, [%rd9+2];
	ld.global.u16 	%rs38, [%rd3+2];
	cvt.s32.s16 	%r65, %rs71;
	cvt.s32.s16 	%r66, %rs38;
	add.s32 	%r67, %r65, %r66;
	setp.ge.s32 	%p15, %r67, %r64;
	@%p15 bra 	$L__BB3_29;
	add.s16 	%rs58, %rs71, %rs38;
	st.global.u16 	[%rd9+2], %rs58;
	ld.global.u16 	%rs71, [%rd8];
$L__BB3_29:
	ld.global.s16 	%r68, [%rd9+4];
	ld.global.u16 	%rs41, [%rd3+4];
	cvt.s32.s16 	%r69, %rs71;
	cvt.s32.s16 	%r70, %rs41;
	add.s32 	%r71, %r69, %r70;
	setp.ge.s32 	%p16, %r71, %r68;
	@%p16 bra 	$L__BB3_31;
	add.s16 	%rs59, %rs71, %rs41;
	st.global.u16 	[%rd9+4], %rs59;
	ld.global.u16 	%rs71, [%rd8];
$L__BB3_31:
	ld.global.s16 	%r72, [%rd9+6];
	ld.global.u16 	%rs44, [%rd3+6];
	cvt.s32.s16 	%r73, %rs71;
	cvt.s32.s16 	%r74, %rs44;
	add.s32 	%r75, %r73, %r74;
	setp.ge.s32 	%p17, %r75, %r72;
	@%p17 bra 	$L__BB3_33;
	add.s16 	%rs60, %rs71, %rs44;
	st.global.u16 	[%rd9+6], %rs60;
$L__BB3_33:
	ret;

}
	// .globl	_Z17blocked_FW_phase1Psxxii
.visible .entry _Z17blocked_FW_phase1Psxxii(
	.param .u64 .ptr .align 1 _Z17blocked_FW_phase1Psxxii_param_0,
	.param .u64 _Z17blocked_FW_phase1Psxxii_param_1,
	.param .u64 _Z17blocked_FW_phase1Psxxii_param_2,
	.param .u32 _Z17blocked_FW_phase1Psxxii_param_3,
	.param .u32 _Z17blocked_FW_phase1Psxxii_param_4
)
{
	.reg .pred 	%p<11>;
	.reg .b16 	%rs<23>;
	.reg .b32 	%r<57>;
	.reg .b64 	%rd<13>;

	ld.param.u64 	%rd2, [_Z17blocked_FW_phase1Psxxii_param_0];
	ld.param.u64 	%rd3, [_Z17blocked_FW_phase1Psxxii_param_1];
	ld.param.u64 	%rd4, [_Z17blocked_FW_phase1Psxxii_param_2];
	ld.param.u32 	%r31, [_Z17blocked_FW_phase1Psxxii_param_3];
	ld.param.u32 	%r30, [_Z17blocked_FW_phase1Psxxii_param_4];
	cvta.to.global.u64 	%rd5, %rd2;
	mov.u32 	%r32, %tid.y;
	mov.u32 	%r1, %tid.x;
	mul.lo.s32 	%r33, %r30, %r31;
	cvt.s64.s32 	%rd6, %r33;
	mad.lo.s64 	%rd7, %rd3, %rd6, %rd5;
	cvt.u64.u32 	%rd8, %r32;
	cvt.u64.u32 	%rd9, %r1;
	mad.lo.s64 	%rd10, %rd4, %rd8, %rd9;
	add.s64 	%rd11, %rd10, %rd6;
	shl.b64 	%rd12, %rd11, 1;
	add.s64 	%rd1, %rd7, %rd12;
	ld.global.u16 	%rs6, [%rd1];
	mul.lo.s32 	%r2, %r30, %r32;
	add.s32 	%r34, %r2, %r1;
	shl.b32 	%r35, %r34, 1;
	mov.u32 	%r36, lmem;
	add.s32 	%r3, %r36, %r35;
	st.shared.u16 	[%r3], %rs6;
	bar.sync 	0;
	setp.lt.s32 	%p1, %r30, 1;
	@%p1 bra 	$L__BB4_17;
	and.b32  	%r4, %r30, 3;
	setp.lt.u32 	%p2, %r30, 4;
	mov.b32 	%r53, 0;
	@%p2 bra 	$L__BB4_12;
	and.b32  	%r53, %r30, 2147483644;
	neg.s32 	%r52, %r53;
	shl.b32 	%r7, %r30, 1;
	shl.b32 	%r38, %r1, 1;
	add.s32 	%r51, %r36, %r38;
	shl.b32 	%r9, %r30, 3;
	shl.b32 	%r10, %r30, 2;
	mul.lo.s32 	%r11, %r30, 6;
	shl.b32 	%r40, %r2, 1;
	add.s32 	%r41, %r40, %r36;
	add.s32 	%r50, %r41, 4;
$L__BB4_3:
	ld.shared.u16 	%rs7, [%r50+-4];
	ld.shared.u16 	%rs8, [%r51];
	add.s16 	%rs1, %rs8, %rs7;
	ld.shared.u16 	%rs9, [%r3];
	setp.le.s16 	%p3, %rs9, %rs1;
	@%p3 bra 	$L__BB4_5;
	st.shared.u16 	[%r3], %rs1;
$L__BB4_5:
	bar.sync 	0;
	ld.shared.u16 	%rs10, [%r50+-2];
	add.s32 	%r42, %r51, %r7;
	ld.shared.u16 	%rs11, [%r42];
	add.s16 	%rs2, %rs11, %rs10;
	ld.shared.u16 	%rs12, [%r3];
	setp.le.s16 	%p4, %rs12, %rs2;
	@%p4 bra 	$L__BB4_7;
	st.shared.u16 	[%r3], %rs2;
$L__BB4_7:
	bar.sync 	0;
	ld.shared.u16 	%rs13, [%r50];
	add.s32 	%r43, %r51, %r10;
	ld.shared.u16 	%rs14, [%r43];
	add.s16 	%rs3, %rs14, %rs13;
	ld.shared.u16 	%rs15, [%r3];
	setp.le.s16 	%p5, %rs15, %rs3;
	@%p5 bra 	$L__BB4_9;
	st.shared.u16 	[%r3], %rs3;
$L__BB4_9:
	bar.sync 	0;
	ld.shared.u16 	%rs16, [%r50+2];
	add.s32 	%r44, %r51, %r11;
	ld.shared.u16 	%rs17, [%r44];
	add.s16 	%rs4, %rs17, %rs16;
	ld.shared.u16 	%rs18, [%r3];
	setp.le.s16 	%p6, %rs18, %rs4;
	@%p6 bra 	$L__BB4_11;
	st.shared.u16 	[%r3], %rs4;
$L__BB4_11:
	bar.sync 	0;
	add.s32 	%r52, %r52, 4;
	add.s32 	%r51, %r51, %r9;
	add.s32 	%r50, %r50, 8;
	setp.ne.s32 	%p7, %r52, 0;
	@%p7 bra 	$L__BB4_3;
$L__BB4_12:
	setp.eq.s32 	%p8, %r4, 0;
	@%p8 bra 	$L__BB4_17;
	mad.lo.s32 	%r45, %r53, %r30, %r1;
	shl.b32 	%r46, %r45, 1;
	add.s32 	%r56, %r36, %r46;
	shl.b32 	%r21, %r30, 1;
	add.s32 	%r48, %r53, %r2;
	shl.b32 	%r49, %r48, 1;
	add.s32 	%r55, %r36, %r49;
	neg.s32 	%r54, %r4;
$L__BB4_14:
	.pragma "nounroll";
	ld.shared.u16 	%rs19, [%r55];
	ld.shared.u16 	%rs20, [%r56];
	add.s16 	%rs5, %rs20, %rs19;
	ld.shared.u16 	%rs21, [%r3];
	setp.le.s16 	%p9, %rs21, %rs5;
	@%p9 bra 	$L__BB4_16;
	st.shared.u16 	[%r3], %rs5;
$L__BB4_16:
	bar.sync 	0;
	add.s32 	%r56, %r56, %r21;
	add.s32 	%r55, %r55, 2;
	add.s32 	%r54, %r54, 1;
	setp.ne.s32 	%p10, %r54, 0;
	@%p10 bra 	$L__BB4_14;
$L__BB4_17:
	bar.sync 	0;
	ld.shared.u16 	%rs22, [%r3];
	st.global.u16 	[%rd1], %rs22;
	ret;

}
	// .globl	_Z28blocked_FW_phase1_vectorizedPsxxii
.visible .entry _Z28blocked_FW_phase1_vectorizedPsxxii(
	.param .u64 .ptr .align 1 _Z28blocked_FW_phase1_vectorizedPsxxii_param_0,
	.param .u64 _Z28blocked_FW_phase1_vectorizedPsxxii_param_1,
	.param .u64 _Z28blocked_FW_phase1_vectorizedPsxxii_param_2,
	.param .u32 _Z28blocked_FW_phase1_vectorizedPsxxii_param_3,
	.param .u32 _Z28blocked_FW_phase1_vectorizedPsxxii_param_4
)
{
	.reg .pred 	%p<10>;
	.reg .b16 	%rs<264>;
	.reg .b32 	%r<88>;
	.reg .b64 	%rd<13>;

	ld.param.u64 	%rd2, [_Z28blocked_FW_phase1_vectorizedPsxxii_param_0];
	ld.param.u64 	%rd3, [_Z28blocked_FW_phase1_vectorizedPsxxii_param_1];
	ld.param.u64 	%rd4, [_Z28blocked_FW_phase1_vectorizedPsxxii_param_2];
	ld.param.u32 	%r25, [_Z28blocked_FW_phase1_vectorizedPsxxii_param_3];
	ld.param.u32 	%r24, [_Z28blocked_FW_phase1_vectorizedPsxxii_param_4];
	cvta.to.global.u64 	%rd5, %rd2;
	mov.u32 	%r26, %tid.y;
	mov.u32 	%r1, %tid.x;
	mul.lo.s32 	%r27, %r26, %r24;
	shl.b32 	%r2, %r27, 1;
	mov.u32 	%r28, lmem_p;
	add.s32 	%r3, %r28, %r2;
	mul.lo.s32 	%r29, %r24, %r25;
	cvt.s64.s32 	%rd6, %r29;
	cvt.u64.u32 	%rd7, %r26;
	mad.lo.s64 	%rd8, %rd4, %rd7, %rd6;
	shl.b64 	%rd9, %rd8, 1;
	mad.lo.s64 	%rd10, %rd3, %rd6, %rd9;
	add.s64 	%rd11, %rd5, %rd10;
	shl.b32 	%r30, %r1, 3;
	add.s32 	%r4, %r3, %r30;
	mul.wide.u32 	%rd12, %r1, 8;
	add.s64 	%rd1, %rd11, %rd12;
	ld.global.v4.u16 	{%rs1, %rs2, %rs3, %rs4}, [%rd1];
	st.shared.v4.u16 	[%r4], {%rs1, %rs2, %rs3, %rs4};
	bar.sync 	0;
	setp.lt.s32 	%p1, %r24, 1;
	@%p1 bra 	$L__BB5_12;
	shl.b32 	%r5, %r24, 1;
	add.s32 	%r6, %r28, %r30;
	and.b32  	%r7, %r24, 7;
	setp.lt.u32 	%p2, %r24, 8;
	mov.b32 	%r86, 0;
	@%p2 bra 	$L__BB5_4;
	and.b32  	%r86, %r24, 2147483640;
	neg.s32 	%r84, %r86;
	shl.b32 	%r10, %r24, 4;
	add.s32 	%r35, %r2, %r28;
	add.s32 	%r82, %r35, 8;
	mov.u32 	%r83, %r6;
$L__BB5_3:
	.pragma "nounroll";
	ld.shared.v4.u16 	{%rs5, %rs6, %rs7, %rs8}, [%r4];
	ld.shared.v4.u16 	{%rs9, %rs10, %rs11, %rs12}, [%r83];
	ld.shared.u16 	%rs13, [%r82+-8];
	add.s16 	%rs14, %rs13, %rs9;
	add.s16 	%rs15, %rs13, %rs10;
	add.s16 	%rs16, %rs13, %rs11;
	add.s16 	%rs17, %rs13, %rs12;
	min.s16 	%rs18, %rs14, %rs5;
	min.s16 	%rs19, %rs15, %rs6;
	min.s16 	%rs20, %rs16, %rs7;
	min.s16 	%rs21, %rs17, %rs8;
	st.shared.v4.u16 	[%r4], {%rs18, %rs19, %rs20, %rs21};
	bar.sync 	0;
	ld.shared.v4.u16 	{%rs22, %rs23, %rs24, %rs25}, [%r4];
	add.s32 	%r36, %r83, %r5;
	ld.shared.v4.u16 	{%rs26, %rs27, %rs28, %rs29}, [%r36];
	ld.shared.u16 	%rs30, [%r82+-6];
	add.s16 	%rs31, %rs30, %rs26;
	add.s16 	%rs32, %rs30, %rs27;
	add.s16 	%rs33, %rs30, %rs28;
	add.s16 	%rs34, %rs30, %rs29;
	min.s16 	%rs35, %rs31, %rs22;
	min.s16 	%rs36, %rs32, %rs23;
	min.s16 	%rs37, %rs33, %rs24;
	min.s16 	%rs38, %rs34, %rs25;
	st.shared.v4.u16 	[%r4], {%rs35, %rs36, %rs37, %rs38};
	bar.sync 	0;
	ld.shared.v4.u16 	{%rs39, %rs40, %rs41, %rs42}, [%r4];
	add.s32 	%r37, %r36, %r5;
	ld.shared.v4.u16 	{%rs43, %rs44, %rs45, %rs46}, [%r37];
	ld.shared.u16 	%rs47, [%r82+-4];
	add.s16 	%rs48, %rs47, %rs43;
	add.s16 	%rs49, %rs47, %rs44;
	add.s16 	%rs50, %rs47, %rs45;
	add.s16 	%rs51, %rs47, %rs46;
	min.s16 	%rs52, %rs48, %rs39;
	min.s16 	%rs53, %rs49, %rs40;
	min.s16 	%rs54, %rs50, %rs41;
	min.s16 	%rs55, %rs51, %rs42;
	st.shared.v4.u16 	[%r4], {%rs52, %rs53, %rs54, %rs55};
	bar.sync 	0;
	ld.shared.v4.u16 	{%rs56, %rs57, %rs58, %rs59}, [%r4];
	add.s32 	%r38, %r37, %r5;
	ld.shared.v4.u16 	{%rs60, %rs61, %rs62, %rs63}, [%r38];
	ld.shared.u16 	%rs64, [%r82+-2];
	add.s16 	%rs65, %rs64, %rs60;
	add.s16 	%rs66, %rs64, %rs61;
	add.s16 	%rs67, %rs64, %rs62;
	add.s16 	%rs68, %rs64, %rs63;
	min.s16 	%rs69, %rs65, %rs56;
	min.s16 	%rs70, %rs66, %rs57;
	min.s16 	%rs71, %rs67, %rs58;
	min.s16 	%rs72, %rs68, %rs59;
	st.shared.v4.u16 	[%r4], {%rs69, %rs70, %rs71, %rs72};
	bar.sync 	0;
	ld.shared.v4.u16 	{%rs73, %rs74, %rs75, %rs76}, [%r4];
	add.s32 	%r39, %r38, %r5;
	ld.shared.v4.u16 	{%rs77, %rs78, %rs79, %rs80}, [%r39];
	ld.shared.u16 	%rs81, [%r82];
	add.s16 	%rs82, %rs81, %rs77;
	add.s16 	%rs83, %rs81, %rs78;
	add.s16 	%rs84, %rs81, %rs79;
	add.s16 	%rs85, %rs81, %rs80;
	min.s16 	%rs86, %rs82, %rs73;
	min.s16 	%rs87, %rs83, %rs74;
	min.s16 	%rs88, %rs84, %rs75;
	min.s16 	%rs89, %rs85, %rs76;
	st.shared.v4.u16 	[%r4], {%rs86, %rs87, %rs88, %rs89};
	bar.sync 	0;
	ld.shared.v4.u16 	{%rs90, %rs91, %rs92, %rs93}, [%r4];
	add.s32 	%r40, %r39, %r5;
	ld.shared.v4.u16 	{%rs94, %rs95, %rs96, %rs97}, [%r40];
	ld.shared.u16 	%rs98, [%r82+2];
	add.s16 	%rs99, %rs98, %rs94;
	add.s16 	%rs100, %rs98, %rs95;
	add.s16 	%rs101, %rs98, %rs96;
	add.s16 	%rs102, %rs98, %rs97;
	min.s16 	%rs103, %rs99, %rs90;
	min.s16 	%rs104, %rs100, %rs91;
	min.s16 	%rs105, %rs101, %rs92;
	min.s16 	%rs106, %rs102, %rs93;
	st.shared.v4.u16 	[%r4], {%rs103, %rs104, %rs105, %rs106};
	bar.sync 	0;
	ld.shared.v4.u16 	{%rs107, %rs108, %rs109, %rs110}, [%r4];
	add.s32 	%r41, %r40, %r5;
	ld.shared.v4.u16 	{%rs111, %rs112, %rs113, %rs114}, [%r41];
	ld.shared.u16 	%rs115, [%r82+4];
	add.s16 	%rs116, %rs115, %rs111;
	add.s16 	%rs117, %rs115, %rs112;
	add.s16 	%rs118, %rs115, %rs113;
	add.s16 	%rs119, %rs115, %rs114;
	min.s16 	%rs120, %rs116, %rs107;
	min.s16 	%rs121, %rs117, %rs108;
	min.s16 	%rs122, %rs118, %rs109;
	min.s16 	%rs123, %rs119, %rs110;
	st.shared.v4.u16 	[%r4], {%rs120, %rs121, %rs122, %rs123};
	bar.sync 	0;
	ld.shared.v4.u16 	{%rs124, %rs125, %rs126, %rs127}, [%r4];
	add.s32 	%r42, %r41, %r5;
	ld.shared.v4.u16 	{%rs128, %rs129, %rs130, %rs131}, [%r42];
	ld.shared.u16 	%rs132, [%r82+6];
	add.s16 	%rs133, %rs132, %rs128;
	add.s16 	%rs134, %rs132, %rs129;
	add.s16 	%rs135, %rs132, %rs130;
	add.s16 	%rs136, %rs132, %rs131;
	min.s16 	%rs137, %rs133, %rs124;
	min.s16 	%rs138, %rs134, %rs125;
	min.s16 	%rs139, %rs135, %rs126;
	min.s16 	%rs140, %rs136, %rs127;
	st.shared.v4.u16 	[%r4], {%rs137, %rs138, %rs139, %rs140};
	bar.sync 	0;
	add.s32 	%r84, %r84, 8;
	add.s32 	%r83, %r83, %r10;
	add.s32 	%r82, %r82, 16;
	setp.ne.s32 	%p3, %r84, 0;
	@%p3 bra 	$L__BB5_3;
$L__BB5_4:
	setp.eq.s32 	%p4, %r7, 0;
	@%p4 bra 	$L__BB5_12;
	and.b32  	%r19, %r24, 3;
	setp.lt.u32 	%p5, %r7, 4;
	@%p5 bra 	$L__BB5_7;
	ld.shared.v4.u16 	{%rs141, %rs142, %rs143, %rs144}, [%r4];
	mad.lo.s32 	%r43, %r5, %r86, %r6;
	ld.shared.v4.u16 	{%rs145, %rs146, %rs147, %rs148}, [%r43];
	shl.b32 	%r44, %r86, 1;
	and.b32  	%r45, %r44, -8;
	add.s32 	%r46, %r3, %r45;
	ld.shared.u16 	%rs149, [%r46];
	add.s16 	%rs150, %rs149, %rs145;
	add.s16 	%rs151, %rs149, %rs146;
	add.s16 	%rs152, %rs149, %rs147;
	add.s16 	%rs153, %rs149, %rs148;
	min.s16 	%rs154, %rs150, %rs141;
	min.s16 	%rs155, %rs151, %rs142;
	min.s16 	%rs156, %rs152, %rs143;
	min.s16 	%rs157, %rs153, %rs144;
	st.shared.v4.u16 	[%r4], {%rs154, %rs155, %rs156, %rs157};
	bar.sync 	0;
	ld.shared.v4.u16 	{%rs158, %rs159, %rs160, %rs161}, [%r4];
	add.s32 	%r47, %r43, %r5;
	ld.shared.v4.u16 	{%rs162, %rs163, %rs164, %rs165}, [%r47];
	add.s32 	%r48, %r44, 2;
	and.b32  	%r49, %r48, -8;
	add.s32 	%r50, %r3, %r49;
	and.b32  	%r51, %r48, 6;
	add.s32 	%r52, %r50, %r51;
	ld.shared.u16 	%rs166, [%r52];
	add.s16 	%rs167, %rs166, %rs162;
	add.s16 	%rs168, %rs166, %rs163;
	add.s16 	%rs169, %rs166, %rs164;
	add.s16 	%rs170, %rs166, %rs165;
	min.s16 	%rs171, %rs167, %rs158;
	min.s16 	%rs172, %rs168, %rs159;
	min.s16 	%rs173, %rs169, %rs160;
	min.s16 	%rs174, %rs170, %rs161;
	st.shared.v4.u16 	[%r4], {%rs171, %rs172, %rs173, %rs174};
	bar.sync 	0;
	ld.shared.v4.u16 	{%rs175, %rs176, %rs177, %rs178}, [%r4];
	add.s32 	%r53, %r47, %r5;
	ld.shared.v4.u16 	{%rs179, %rs180, %rs181, %rs182}, [%r53];
	add.s32 	%r54, %r44, 4;
	and.b32  	%r55, %r54, -8;
	add.s32 	%r56, %r3, %r55;
	ld.shared.u16 	%rs183, [%r56+4];
	add.s16 	%rs184, %rs183, %rs179;
	add.s16 	%rs185, %rs183, %rs180;
	add.s16 	%rs186, %rs183, %rs181;
	add.s16 	%rs187, %rs183, %rs182;
	min.s16 	%rs188, %rs184, %rs175;
	min.s16 	%rs189, %rs185, %rs176;
	min.s16 	%rs190, %rs186, %rs177;
	min.s16 	%rs191, %rs187, %rs178;
	st.shared.v4.u16 	[%r4], {%rs188, %rs189, %rs190, %rs191};
	bar.sync 	0;
	ld.shared.v4.u16 	{%rs192, %rs193, %rs194, %rs195}, [%r4];
	add.s32 	%r57, %r53, %r5;
	ld.shared.v4.u16 	{%rs196, %rs197, %rs198, %rs199}, [%r57];
	add.s32 	%r58, %r44, 6;
	and.b32  	%r59, %r58, -8;
	add.s32 	%r60, %r3, %r59;
	and.b32  	%r61, %r58, 6;
	add.s32 	%r62, %r60, %r61;
	ld.shared.u16 	%rs200, [%r62];
	add.s16 	%rs201, %rs200, %rs196;
	add.s16 	%rs202, %rs200, %rs197;
	add.s16 	%rs203, %rs200, %rs198;
	add.s16 	%rs204, %rs200, %rs199;
	min.s16 	%rs205, %rs201, %rs192;
	min.s16 	%rs206, %rs202, %rs193;
	min.s16 	%rs207, %rs203, %rs194;
	min.s16 	%rs208, %rs204, %rs195;
	st.shared.v4.u16 	[%r4], {%rs205, %rs206, %rs207, %rs208};
	bar.sync 	0;
	add.s32 	%r86, %r86, 4;
$L__BB5_7:
	setp.eq.s32 	%p6, %r19, 0;
	@%p6 bra 	$L__BB5_12;
	setp.eq.s32 	%p7, %r19, 1;
	@%p7 bra 	$L__BB5_10;
	ld.shared.v4.u16 	{%rs209, %rs210, %rs211, %rs212}, [%r4];
	mad.lo.s32 	%r63, %r5, %r86, %r6;
	ld.shared.v4.u16 	{%rs213, %rs214, %rs215, %rs216}, [%r63];
	shl.b32 	%r64, %r86, 1;
	and.b32  	%r65, %r64, -8;
	add.s32 	%r66, %r3, %r65;
	and.b32  	%r67, %r64, 6;
	add.s32 	%r68, %r66, %r67;
	ld.shared.u16 	%rs217, [%r68];
	add.s16 	%rs218, %rs217, %rs213;
	add.s16 	%rs219, %rs217, %rs214;
	add.s16 	%rs220, %rs217, %rs215;
	add.s16 	%rs221, %rs217, %rs216;
	min.s16 	%rs222, %rs218, %rs209;
	min.s16 	%rs223, %rs219, %rs210;
	min.s16 	%rs224, %rs220, %rs211;
	min.s16 	%rs225, %rs221, %rs212;
	st.shared.v4.u16 	[%r4], {%rs222, %rs223, %rs224, %rs225};
	bar.sync 	0;
	ld.shared.v4.u16 	{%rs226, %rs227, %rs228, %rs229}, [%r4];
	add.s32 	%r69, %r63, %r5;
	ld.shared.v4.u16 	{%rs230, %rs231, %rs232, %rs233}, [%r69];
	add.s32 	%r70, %r64, 2;
	and.b32  	%r71, %r70, -8;
	add.s32 	%r72, %r3, %r71;
	and.b32  	%r73, %r70, 6;
	add.s32 	%r74, %r72, %r73;
	ld.shared.u16 	%rs234, [%r74];
	add.s16 	%rs235, %rs234, %rs230;
	add.s16 	%rs236, %rs234, %rs231;
	add.s16 	%rs237, %rs234, %rs232;
	add.s16 	%rs238, %rs234, %rs233;
	min.s16 	%rs239, %rs235, %rs226;
	min.s16 	%rs240, %rs236, %rs227;
	min.s16 	%rs241, %rs237, %rs228;
	min.s16 	%rs242, %rs238, %rs229;
	st.shared.v4.u16 	[%r4], {%rs239, %rs240, %rs241, %rs242};
	bar.sync 	0;
	add.s32 	%r86, %r86, 2;
$L__BB5_10:
	and.b32  	%r75, %r24, 1;
	setp.eq.b32 	%p8, %r75, 1;
	not.pred 	%p9, %p8;
	@%p9 bra 	$L__BB5_12;
	ld.shared.v4.u16 	{%rs243, %rs244, %rs245, %rs246}, [%r4];
	mad.lo.s32 	%r76, %r5, %r86, %r6;
	ld.shared.v4.u16 	{%rs247, %rs248, %rs249, %rs250}, [%r76];
	shl.b32 	%r77, %r86, 1;
	and.b32  	%r78, %r77, -8;
	add.s32 	%r79, %r3, %r78;
	and.b32  	%r80, %r77, 6;
	add.s32 	%r81, %r79, %r80;
	ld.shared.u16 	%rs251, [%r81];
	add.s16 	%rs252, %rs251, %rs247;
	add.s16 	%rs253, %rs251, %rs248;
	add.s16 	%rs254, %rs251, %rs249;
	add.s16 	%rs255, %rs251, %rs250;
	min.s16 	%rs256, %rs252, %rs243;
	min.s16 	%rs257, %rs253, %rs244;
	min.s16 	%rs258, %rs254, %rs245;
	min.s16 	%rs259, %rs255, %rs246;
	st.shared.v4.u16 	[%r4], {%rs256, %rs257, %rs258, %rs259};
	bar.sync 	0;
$L__BB5_12:
	bar.sync 	0;
	ld.shared.v4.u16 	{%rs260, %rs261, %rs262, %rs263}, [%r4];
	st.global.v4.u16 	[%rd1], {%rs260, %rs261, %rs262, %rs263};
	ret;

}
	// .globl	_Z17blocked_FW_phase2Psxxii
.visible .entry _Z17blocked_FW_phase2Psxxii(
	.param .u64 .ptr .align 1 _Z17blocked_FW_phase2Psxxii_param_0,
	.param .u64 _Z17blocked_FW_phase2Psxxii_param_1,
	.param .u64 _Z17blocked_FW_phase2Psxxii_param_2,
	.param .u32 _Z17blocked_FW_phase2Psxxii_param_3,
	.param .u32 _Z17blocked_FW_phase2Psxxii_param_4
)
{
	.reg .pred 	%p<22>;
	.reg .b16 	%rs<47>;
	.reg .b32 	%r<112>;
	.reg .b64 	%rd<19>;

	ld.param.u64 	%rd7, [_Z17blocked_FW_phase2Psxxii_param_0];
	ld.param.u64 	%rd8, [_Z17blocked_FW_phase2Psxxii_param_1];
	ld.param.u64 	%rd9, [_Z17blocked_FW_phase2Psxxii_param_2];
	ld.param.u32 	%r58, [_Z17blocked_FW_phase2Psxxii_param_3];
	ld.param.u32 	%r59, [_Z17blocked_FW_phase2Psxxii_param_4];
	mov.u32 	%r1, %ctaid.x;
	setp.eq.s32 	%p1, %r1, %r58;
	@%p1 bra 	$L__BB6_36;
	cvta.to.global.u64 	%rd10, %rd7;
	mov.u32 	%r2, %tid.x;
	mov.u32 	%r3, %tid.y;
	shl.b32 	%r4, %r59, 1;
	mul.lo.s32 	%r5, %r4, %r59;
	mul.lo.s32 	%r60, %r59, %r1;
	cvt.s64.s32 	%rd1, %r60;
	mad.lo.s64 	%rd11, %rd8, %rd1, %rd10;
	mul.lo.s32 	%r61, %r59, %r58;
	cvt.s64.s32 	%rd12, %r61;
	mad.lo.s64 	%rd2, %rd8, %rd12, %rd10;
	cvt.u64.u32 	%rd13, %r3;
	cvt.u64.u32 	%rd14, %r2;
	mad.lo.s64 	%rd3, %rd9, %rd13, %rd14;
	add.s64 	%rd15, %rd3, %rd12;
	shl.b64 	%rd16, %rd15, 1;
	add.s64 	%rd4, %rd11, %rd16;
	ld.global.u16 	%rs11, [%rd4];
	mul.lo.s32 	%r6, %r59, %r3;
	add.s32 	%r62, %r6, %r2;
	shl.b32 	%r63, %r62, 1;
	mov.u32 	%r64, lmem;
	add.s32 	%r7, %r64, %r63;
	st.shared.u16 	[%r7], %rs11;
	add.s64 	%rd5, %rd2, %rd16;
	ld.global.u16 	%rs12, [%rd5];
	add.s32 	%r8, %r7, %r5;
	st.shared.u16 	[%r8], %rs12;
	bar.sync 	0;
	setp.lt.s32 	%p2, %r59, 1;
	@%p2 bra 	$L__BB6_18;
	and.b32  	%r9, %r59, 3;
	setp.lt.u32 	%p3, %r59, 4;
	mov.b32 	%r101, 0;
	@%p3 bra 	$L__BB6_13;
	and.b32  	%r101, %r59, 2147483644;
	neg.s32 	%r100, %r101;
	add.s32 	%r66, %r4, 2;
	mul.lo.s32 	%r12, %r59, %r66;
	shl.b32 	%r67, %r2, 1;
	add.s32 	%r99, %r64, %r67;
	shl.b32 	%r14, %r59, 3;
	add.s32 	%r69, %r4, 4;
	mul.lo.s32 	%r15, %r59, %r69;
	add.s32 	%r70, %r4, 6;
	mul.lo.s32 	%r16, %r59, %r70;
	shl.b32 	%r71, %r6, 1;
	add.s32 	%r72, %r71, %r64;
	add.s32 	%r98, %r72, 4;
$L__BB6_4:
	ld.shared.u16 	%rs13, [%r98+-4];
	add.s32 	%r73, %r99, %r5;
	ld.shared.u16 	%rs14, [%r73];
	add.s16 	%rs1, %rs14, %rs13;
	ld.shared.u16 	%rs15, [%r7];
	setp.le.s16 	%p4, %rs15, %rs1;
	@%p4 bra 	$L__BB6_6;
	st.shared.u16 	[%r7], %rs1;
$L__BB6_6:
	bar.sync 	0;
	ld.shared.u16 	%rs16, [%r98+-2];
	add.s32 	%r74, %r99, %r12;
	ld.shared.u16 	%rs17, [%r74];
	add.s16 	%rs2, %rs17, %rs16;
	ld.shared.u16 	%rs18, [%r7];
	setp.le.s16 	%p5, %rs18, %rs2;
	@%p5 bra 	$L__BB6_8;
	st.shared.u16 	[%r7], %rs2;
$L__BB6_8:
	bar.sync 	0;
	ld.shared.u16 	%rs19, [%r98];
	add.s32 	%r75, %r99, %r15;
	ld.shared.u16 	%rs20, [%r75];
	add.s16 	%rs3, %rs20, %rs19;
	ld.shared.u16 	%rs21, [%r7];
	setp.le.s16 	%p6, %rs21, %rs3;
	@%p6 bra 	$L__BB6_10;
	st.shared.u16 	[%r7], %rs3;
$L__BB6_10:
	bar.sync 	0;
	ld.shared.u16 	%rs22, [%r98+2];
	add.s32 	%r76, %r99, %r16;
	ld.shared.u16 	%rs23, [%r76];
	add.s16 	%rs4, %rs23, %rs22;
	ld.shared.u16 	%rs24, [%r7];
	setp.le.s16 	%p7, %rs24, %rs4;
	@%p7 bra 	$L__BB6_12;
	st.shared.u16 	[%r7], %rs4;
$L__BB6_12:
	bar.sync 	0;
	add.s32 	%r100, %r100, 4;
	add.s32 	%r99, %r99, %r14;
	add.s32 	%r98, %r98, 8;
	setp.ne.s32 	%p8, %r100, 0;
	@%p8 bra 	$L__BB6_4;
$L__BB6_13:
	setp.eq.s32 	%p9, %r9, 0;
	@%p9 bra 	$L__BB6_18;
	mad.lo.s32 	%r77, %r101, %r59, %r2;
	shl.b32 	%r78, %r77, 1;
	add.s32 	%r79, %r5, %r78;
	add.s32 	%r104, %r64, %r79;
	add.s32 	%r81, %r101, %r6;
	shl.b32 	%r82, %r81, 1;
	add.s32 	%r103, %r64, %r82;
	neg.s32 	%r102, %r9;
$L__BB6_15:
	.pragma "nounroll";
	ld.shared.u16 	%rs25, [%r103];
	ld.shared.u16 	%rs26, [%r104];
	add.s16 	%rs5, %rs26, %rs25;
	ld.shared.u16 	%rs27, [%r7];
	setp.le.s16 	%p10, %rs27, %rs5;
	@%p10 bra 	$L__BB6_17;
	st.shared.u16 	[%r7], %rs5;
$L__BB6_17:
	bar.sync 	0;
	add.s32 	%r104, %r104, %r4;
	add.s32 	%r103, %r103, 2;
	add.s32 	%r102, %r102, 1;
	setp.ne.s32 	%p11, %r102, 0;
	@%p11 bra 	$L__BB6_15;
$L__BB6_18:
	setp.lt.s32 	%p12, %r59, 1;
	bar.sync 	0;
	ld.shared.u16 	%rs28, [%r7];
	st.global.u16 	[%rd4], %rs28;
	add.s64 	%rd17, %rd3, %rd1;
	shl.b64 	%rd18, %rd17, 1;
	add.s64 	%rd6, %rd2, %rd18;
	ld.global.u16 	%rs29, [%rd6];
	st.shared.u16 	[%r7], %rs29;
	ld.global.u16 	%rs30, [%rd5];
	st.shared.u16 	[%r8], %rs30;
	bar.sync 	0;
	@%p12 bra 	$L__BB6_35;
	and.b32  	%r34, %r59, 3;
	setp.lt.u32 	%p13, %r59, 4;
	mov.b32 	%r108, 0;
	@%p13 bra 	$L__BB6_30;
	and.b32  	%r108, %r59, 2147483644;
	neg.s32 	%r107, %r108;
	shl.b32 	%r84, %r2, 1;
	add.s32 	%r106, %r64, %r84;
	shl.b32 	%r38, %r59, 3;
	shl.b32 	%r39, %r59, 2;
	mul.lo.s32 	%r40, %r59, 6;
	shl.b32 	%r86, %r3, 1;
	add.s32 	%r87, %r86, %r4;
	mad.lo.s32 	%r88, %r59, %r87, %r64;
	add.s32 	%r105, %r88, 4;
$L__BB6_21:
	ld.shared.u16 	%rs31, [%r105+-4];
	ld.shared.u16 	%rs32, [%r106];
	add.s16 	%rs6, %rs32, %rs31;
	ld.shared.u16 	%rs33, [%r7];
	setp.le.s16 	%p14, %rs33, %rs6;
	@%p14 bra 	$L__BB6_23;
	st.shared.u16 	[%r7], %rs6;
$L__BB6_23:
	bar.sync 	0;
	ld.shared.u16 	%rs34, [%r105+-2];
	add.s32 	%r89, %r106, %r4;
	ld.shared.u16 	%rs35, [%r89];
	add.s16 	%rs7, %rs35, %rs34;
	ld.shared.u16 	%rs36, [%r7];
	setp.le.s16 	%p15, %rs36, %rs7;
	@%p15 bra 	$L__BB6_25;
	st.shared.u16 	[%r7], %rs7;
$L__BB6_25:
	bar.sync 	0;
	ld.shared.u16 	%rs37, [%r105];
	add.s32 	%r90, %r106, %r39;
	ld.shared.u16 	%rs38, [%r90];
	add.s16 	%rs8, %rs38, %rs37;
	ld.shared.u16 	%rs39, [%r7];
	setp.le.s16 	%p16, %rs39, %rs8;
	@%p16 bra 	$L__BB6_27;
	st.shared.u16 	[%r7], %rs8;
$L__BB6_27:
	bar.sync 	0;
	ld.shared.u16 	%rs40, [%r105+2];
	add.s32 	%r91, %r106, %r40;
	ld.shared.u16 	%rs41, [%r91];
	add.s16 	%rs9, %rs41, %rs40;
	ld.shared.u16 	%rs42, [%r7];
	setp.le.s16 	%p17, %rs42, %rs9;
	@%p17 bra 	$L__BB6_29;
	st.shared.u16 	[%r7], %rs9;
$L__BB6_29:
	bar.sync 	0;
	add.s32 	%r107, %r107, 4;
	add.s32 	%r106, %r106, %r38;
	add.s32 	%r105, %r105, 8;
	setp.ne.s32 	%p18, %r107, 0;
	@%p18 bra 	$L__BB6_21;
$L__BB6_30:
	setp.eq.s32 	%p19, %r34, 0;
	@%p19 bra 	$L__BB6_35;
	mad.lo.s32 	%r92, %r108, %r59, %r2;
	shl.b32 	%r93, %r92, 1;
	add.s32 	%r111, %r64, %r93;
	add.s32 	%r95, %r108, %r6;
	shl.b32 	%r96, %r95, 1;
	add.s32 	%r97, %r5, %r96;
	add.s32 	%r110, %r64, %r97;
	neg.s32 	%r109, %r34;
$L__BB6_32:
	.pragma "nounroll";
	ld.shared.u16 	%rs43, [%r110];
	ld.shared.u16 	%rs44, [%r111];
	add.s16 	%rs10, %rs44, %rs43;
	ld.shared.u16 	%rs45, [%r7];
	setp.le.s16 	%p20, %rs45, %rs10;
	@%p20 bra 	$L__BB6_34;
	st.shared.u16 	[%r7], %rs10;
$L__BB6_34:
	bar.sync 	0;
	add.s32 	%r111, %r111, %r4;
	add.s32 	%r110, %r110, 2;
	add.s32 	%r109, %r109, 1;
	setp.ne.s32 	%p21, %r109, 0;
	@%p21 bra 	$L__BB6_32;
$L__BB6_35:
	bar.sync 	0;
	ld.shared.u16 	%rs46, [%r7];
	st.global.u16 	[%rd6], %rs46;
$L__BB6_36:
	ret;

}
	// .globl	_Z28blocked_FW_phase2_vectorizedPsxxii
.visible .entry _Z28blocked_FW_phase2_vectorizedPsxxii(
	.param .u64 .ptr .align 1 _Z28blocked_FW_phase2_vectorizedPsxxii_param_0,
	.param .u64 _Z28blocked_FW_phase2_vectorizedPsxxii_param_1,
	.param .u64 _Z28blocked_FW_phase2_vectorizedPsxxii_param_2,
	.param .u32 _Z28blocked_FW_phase2_vectorizedPsxxii_param_3,
	.param .u32 _Z28blocked_FW_phase2_vectorizedPsxxii_param_4
)
{
	.reg .pred 	%p<20>;
	.reg .b16 	%rs<535>;
	.reg .b32 	%r<196>;
	.reg .b64 	%rd<28>;

	ld.param.u64 	%rd8, [_Z28blocked_FW_phase2_vectorizedPsxxii_param_0];
	ld.param.u64 	%rd9, [_Z28blocked_FW_phase2_vectorizedPsxxii_param_1];
	ld.param.u32 	%r45, [_Z28blocked_FW_phase2_vectorizedPsxxii_param_3];
	cvta.to.global.u64 	%rd1, %rd8;
	mov.u32 	%r1, %ctaid.x;
	setp.eq.s32 	%p1, %r1, %r45;
	@%p1 bra 	$L__BB7_26;
	ld.param.u32 	%r172, [_Z28blocked_FW_phase2_vectorizedPsxxii_param_4];
	ld.param.u64 	%rd26, [_Z28blocked_FW_phase2_vectorizedPsxxii_param_2];
	mov.u32 	%r2, %tid.x;
	mov.u32 	%r47, %tid.y;
	shl.b32 	%r3, %r47, 1;
	mul.lo.s32 	%r4, %r3, %r172;
	mov.u32 	%r48, lmem;
	add.s32 	%r5, %r48, %r4;
	shl.b32 	%r6, %r172, 1;
	mul.lo.s32 	%r7, %r6, %r172;
	mul.lo.s32 	%r49, %r172, %r1;
	cvt.s64.s32 	%rd2, %r49;
	mul.lo.s32 	%r50, %r172, %r45;
	cvt.s64.s32 	%rd3, %r50;
	cvt.u64.u32 	%rd11, %r47;
	mul.lo.s64 	%rd4, %rd26, %rd11;
	add.s64 	%rd12, %rd4, %rd3;
	shl.b64 	%rd13, %rd12, 1;
	mad.lo.s64 	%rd14, %rd9, %rd2, %rd13;
	add.s64 	%rd15, %rd1, %rd14;
	mad.lo.s64 	%rd16, %rd9, %rd3, %rd13;
	add.s64 	%rd17, %rd1, %rd16;
	shl.b32 	%r51, %r2, 3;
	add.s32 	%r8, %r5, %r51;
	mul.wide.u32 	%rd18, %r2, 8;
	add.s64 	%rd5, %rd15, %rd18;
	ld.global.v4.u16 	{%rs1, %rs2, %rs3, %rs4}, [%rd5];
	st.shared.v4.u16 	[%r8], {%rs1, %rs2, %rs3, %rs4};
	add.s32 	%r52, %r8, %r7;
	add.s64 	%rd6, %rd17, %rd18;
	ld.global.v4.u16 	{%rs5, %rs6, %rs7, %rs8}, [%rd6];
	st.shared.v4.u16 	[%r52], {%rs5, %rs6, %rs7, %rs8};
	bar.sync 	0;
	setp.lt.s32 	%p2, %r172, 1;
	@%p2 bra 	$L__BB7_13;
	ld.param.u32 	%r173, [_Z28blocked_FW_phase2_vectorizedPsxxii_param_4];
	setp.lt.u32 	%p3, %r173, 8;
	mov.b32 	%r188, 0;
	@%p3 bra 	$L__BB7_5;
	ld.param.u32 	%r174, [_Z28blocked_FW_phase2_vectorizedPsxxii_param_4];
	and.b32  	%r54, %r174, 2147483640;
	neg.s32 	%r186, %r54;
	add.s32 	%r56, %r7, %r51;
	add.s32 	%r185, %r48, %r56;
	add.s32 	%r58, %r4, %r48;
	add.s32 	%r184, %r58, 8;
$L__BB7_4:
	.pragma "nounroll";
	ld.param.u32 	%r175, [_Z28blocked_FW_phase2_vectorizedPsxxii_param_4];
	and.b32  	%r188, %r175, 2147483640;
	ld.shared.v4.u16 	{%rs9, %rs10, %rs11, %rs12}, [%r8];
	ld.shared.v4.u16 	{%rs13, %rs14, %rs15, %rs16}, [%r185];
	ld.shared.u16 	%rs17, [%r184+-8];
	add.s16 	%rs18, %rs17, %rs13;
	add.s16 	%rs19, %rs17, %rs14;
	add.s16 	%rs20, %rs17, %rs15;
	add.s16 	%rs21, %rs17, %rs16;
	min.s16 	%rs22, %rs18, %rs9;
	min.s16 	%rs23, %rs19, %rs10;
	min.s16 	%rs24, %rs20, %rs11;
	min.s16 	%rs25, %rs21, %rs12;
	st.shared.v4.u16 	[%r8], {%rs22, %rs23, %rs24, %rs25};
	bar.sync 	0;
	ld.shared.v4.u16 	{%rs26, %rs27, %rs28, %rs29}, [%r8];
	add.s32 	%r59, %r185, %r6;
	ld.shared.v4.u16 	{%rs30, %rs31, %rs32, %rs33}, [%r59];
	ld.shared.u16 	%rs34, [%r184+-6];
	add.s16 	%rs35, %rs34, %rs30;
	add.s16 	%rs36, %rs34, %rs31;
	add.s16 	%rs37, %rs34, %rs32;
	add.s16 	%rs38, %rs34, %rs33;
	min.s16 	%rs39, %rs35, %rs26;
	min.s16 	%rs40, %rs36, %rs27;
	min.s16 	%rs41, %rs37, %rs28;
	min.s16 	%rs42, %rs38, %rs29;
	st.shared.v4.u16 	[%r8], {%rs39, %rs40, %rs41, %rs42};
	bar.sync 	0;
	ld.shared.v4.u16 	{%rs43, %rs44, %rs45, %rs46}, [%r8];
	add.s32 	%r60, %r59, %r6;
	ld.shared.v4.u16 	{%rs47, %rs48, %rs49, %rs50}, [%r60];
	ld.shared.u16 	%rs51, [%r184+-4];
	add.s16 	%rs52, %rs51, %rs47;
	add.s16 	%rs53, %rs51, %rs48;
	add.s16 	%rs54, %rs51, %rs49;
	add.s16 	%rs55, %rs51, %rs50;
	min.s16 	%rs56, %rs52, %rs43;
	min.s16 	%rs57, %rs53, %rs44;
	min.s16 	%rs58, %rs54, %rs45;
	min.s16 	%rs59, %rs55, %rs46;
	st.shared.v4.u16 	[%r8], {%rs56, %rs57, %rs58, %rs59};
	bar.sync 	0;
	ld.shared.v4.u16 	{%rs60, %rs61, %rs62, %rs63}, [%r8];
	add.s32 	%r61, %r60, %r6;
	ld.shared.v4.u16 	{%rs64, %rs65, %rs66, %rs67}, [%r61];
	ld.shared.u16 	%rs68, [%r184+-2];
	add.s16 	%rs69, %rs68, %rs64;
	add.s16 	%rs70, %rs68, %rs65;
	add.s16 	%rs71, %rs68, %rs66;
	add.s16 	%rs72, %rs68, %rs67;
	min.s16 	%rs73, %rs69, %rs60;
	min.s16 	%rs74, %rs70, %rs61;
	min.s16 	%rs75, %rs71, %rs62;
	min.s16 	%rs76, %rs72, %rs63;
	st.shared.v4.u16 	[%r8], {%rs73, %rs74, %rs75, %rs76};
	bar.sync 	0;
	ld.shared.v4.u16 	{%rs77, %rs78, %rs79, %rs80}, [%r8];
	add.s32 	%r62, %r61, %r6;
	ld.shared.v4.u16 	{%rs81, %rs82, %rs83, %rs84}, [%r62];
	ld.shared.u16 	%rs85, [%r184];
	add.s16 	%rs86, %rs85, %rs81;
	add.s16 	%rs87, %rs85, %rs82;
	add.s16 	%rs88, %rs85, %rs83;
	add.s16 	%rs89, %rs85, %rs84;
	min.s16 	%rs90, %rs86, %rs77;
	min.s16 	%rs91, %rs87, %rs78;
	min.s16 	%rs92, %rs88, %rs79;
	min.s16 	%rs93, %rs89, %rs80;
	st.shared.v4.u16 	[%r8], {%rs90, %rs91, %rs92, %rs93};
	bar.sync 	0;
	ld.shared.v4.u16 	{%rs94, %rs95, %rs96, %rs97}, [%r8];
	add.s32 	%r63, %r62, %r6;
	ld.shared.v4.u16 	{%rs98, %rs99, %rs100, %rs101}, [%r63];
	ld.shared.u16 	%rs102, [%r184+2];
	add.s16 	%rs103, %rs102, %rs98;
	add.s16 	%rs104, %rs102, %rs99;
	add.s16 	%rs105, %rs102, %rs100;
	add.s16 	%rs106, %rs102, %rs101;
	min.s16 	%rs107, %rs103, %rs94;
	min.s16 	%rs108, %rs104, %rs95;
	min.s16 	%rs109, %rs105, %rs96;
	min.s16 	%rs110, %rs106, %rs97;
	st.shared.v4.u16 	[%r8], {%rs107, %rs108, %rs109, %rs110};
	bar.sync 	0;
	ld.shared.v4.u16 	{%rs111, %rs112, %rs113, %rs114}, [%r8];
	add.s32 	%r64, %r63, %r6;
	ld.shared.v4.u16 	{%rs115, %rs116, %rs117, %rs118}, [%r64];
	ld.shared.u16 	%rs119, [%r184+4];
	add.s16 	%rs120, %rs119, %rs115;
	add.s16 	%rs121, %rs119, %rs116;
	add.s16 	%rs122, %rs119, %rs117;
	add.s16 	%rs123, %rs119, %rs118;
	min.s16 	%rs124, %rs120, %rs111;
	min.s16 	%rs125, %rs121, %rs112;
	min.s16 	%rs126, %rs122, %rs113;
	min.s16 	%rs127, %rs123, %rs114;
	st.shared.v4.u16 	[%r8], {%rs124, %rs125, %rs126, %rs127};
	bar.sync 	0;
	ld.shared.v4.u16 	{%rs128, %rs129, %rs130, %rs131}, [%r8];
	add.s32 	%r65, %r64, %r6;
	ld.shared.v4.u16 	{%rs132, %rs133, %rs134, %rs135}, [%r65];
	ld.shared.u16 	%rs136, [%r184+6];
	add.s16 	%rs137, %rs136, %rs132;
	add.s16 	%rs138, %rs136, %rs133;
	add.s16 	%rs139, %rs136, %rs134;
	add.s16 	%rs140, %rs136, %rs135;
	min.s16 	%rs141, %rs137, %rs128;
	min.s16 	%rs142, %rs138, %rs129;
	min.s16 	%rs143, %rs139, %rs130;
	min.s16 	%rs144, %rs140, %rs131;
	st.shared.v4.u16 	[%r8], {%rs141, %rs142, %rs143, %rs144};
	bar.sync 	0;
	add.s32 	%r186, %r186, 8;
	shl.b32 	%r66, %r175, 4;
	add.s32 	%r185, %r185, %r66;
	add.s32 	%r184, %r184, 16;
	setp.ne.s32 	%p4, %r186, 0;
	@%p4 bra 	$L__BB7_4;
$L__BB7_5:
	ld.param.u32 	%r176, [_Z28blocked_FW_phase2_vectorizedPsxxii_param_4];
	and.b32  	%r20, %r176, 7;
	setp.eq.s32 	%p5, %r20, 0;
	@%p5 bra 	$L__BB7_13;
	setp.lt.u32 	%p6, %r20, 4;
	@%p6 bra 	$L__BB7_8;
	mad.lo.s32 	%r67, %r6, %r188, %r7;
	ld.shared.v4.u16 	{%rs145, %rs146, %rs147, %rs148}, [%r8];
	shl.b32 	%r68, %r2, 3;
	mov.u32 	%r69, lmem;
	add.s32 	%r70, %r69, %r68;
	add.s32 	%r71, %r70, %r67;
	ld.shared.v4.u16 	{%rs149, %rs150, %rs151, %rs152}, [%r71];
	shl.b32 	%r72, %r188, 1;
	and.b32  	%r73, %r72, -8;
	add.s32 	%r74, %r5, %r73;
	ld.shared.u16 	%rs153, [%r74];
	add.s16 	%rs154, %rs153, %rs149;
	add.s16 	%rs155, %rs153, %rs150;
	add.s16 	%rs156, %rs153, %rs151;
	add.s16 	%rs157, %rs153, %rs152;
	min.s16 	%rs158, %rs154, %rs145;
	min.s16 	%rs159, %rs155, %rs146;
	min.s16 	%rs160, %rs156, %rs147;
	min.s16 	%rs161, %rs157, %rs148;
	st.shared.v4.u16 	[%r8], {%rs158, %rs159, %rs160, %rs161};
	bar.sync 	0;
	ld.shared.v4.u16 	{%rs162, %rs163, %rs164, %rs165}, [%r8];
	add.s32 	%r75, %r71, %r6;
	ld.shared.v4.u16 	{%rs166, %rs167, %rs168, %rs169}, [%r75];
	add.s32 	%r76, %r72, 2;
	and.b32  	%r77, %r76, -8;
	add.s32 	%r78, %r5, %r77;
	and.b32  	%r79, %r76, 6;
	add.s32 	%r80, %r78, %r79;
	ld.shared.u16 	%rs170, [%r80];
	add.s16 	%rs171, %rs170, %rs166;
	add.s16 	%rs172, %rs170, %rs167;
	add.s16 	%rs173, %rs170, %rs168;
	add.s16 	%rs174, %rs170, %rs169;
	min.s16 	%rs175, %rs171, %rs162;
	min.s16 	%rs176, %rs172, %rs163;
	min.s16 	%rs177, %rs173, %rs164;
	min.s16 	%rs178, %rs174, %rs165;
	st.shared.v4.u16 	[%r8], {%rs175, %rs176, %rs177, %rs178};
	bar.sync 	0;
	ld.shared.v4.u16 	{%rs179, %rs180, %rs181, %rs182}, [%r8];
	add.s32 	%r81, %r75, %r6;
	ld.shared.v4.u16 	{%rs183, %rs184, %rs185, %rs186}, [%r81];
	add.s32 	%r82, %r72, 4;
	and.b32  	%r83, %r82, -8;
	add.s32 	%r84, %r5, %r83;
	ld.shared.u16 	%rs187, [%r84+4];
	add.s16 	%rs188, %rs187, %rs183;
	add.s16 	%rs189, %rs187, %rs184;
	add.s16 	%rs190, %rs187, %rs185;
	add.s16 	%rs191, %rs187, %rs186;
	min.s16 	%rs192, %rs188, %rs179;
	min.s16 	%rs193, %rs189, %rs180;
	min.s16 	%rs194, %rs190, %rs181;
	min.s16 	%rs195, %rs191, %rs182;
	st.shared.v4.u16 	[%r8], {%rs192, %rs193, %rs194, %rs195};
	bar.sync 	0;
	ld.shared.v4.u16 	{%rs196, %rs197, %rs198, %rs199}, [%r8];
	add.s32 	%r85, %r81, %r6;
	ld.shared.v4.u16 	{%rs200, %rs201, %rs202, %rs203}, [%r85];
	add.s32 	%r86, %r72, 6;
	and.b32  	%r87, %r86, -8;
	add.s32 	%r88, %r5, %r87;
	and.b32  	%r89, %r86, 6;
	add.s32 	%r90, %r88, %r89;
	ld.shared.u16 	%rs204, [%r90];
	add.s16 	%rs205, %rs204, %rs200;
	add.s16 	%rs206, %rs204, %rs201;
	add.s16 	%rs207, %rs204, %rs202;
	add.s16 	%rs208, %rs204, %rs203;
	min.s16 	%rs209, %rs205, %rs196;
	min.s16 	%rs210, %rs206, %rs197;
	min.s16 	%rs211, %rs207, %rs198;
	min.s16 	%rs212, %rs208, %rs199;
	st.shared.v4.u16 	[%r8], {%rs209, %rs210, %rs211, %rs212};
	bar.sync 	0;
	add.s32 	%r188, %r188, 4;
$L__BB7_8:
	ld.param.u32 	%r177, [_Z28blocked_FW_phase2_vectorizedPsxxii_param_4];
	and.b32  	%r23, %r177, 3;
	setp.eq.s32 	%p7, %r23, 0;
	@%p7 bra 	$L__BB7_13;
	setp.eq.s32 	%p8, %r23, 1;
	@%p8 bra 	$L__BB7_11;
	mad.lo.s32 	%r91, %r6, %r188, %r7;
	ld.shared.v4.u16 	{%rs213, %rs214, %rs215, %rs216}, [%r8];
	shl.b32 	%r92, %r2, 3;
	mov.u32 	%r93, lmem;
	add.s32 	%r94, %r93, %r92;
	add.s32 	%r95, %r94, %r91;
	ld.shared.v4.u16 	{%rs217, %rs218, %rs219, %rs220}, [%r95];
	shl.b32 	%r96, %r188, 1;
	and.b32  	%r97, %r96, -8;
	add.s32 	%r98, %r5, %r97;
	and.b32  	%r99, %r96, 6;
	add.s32 	%r100, %r98, %r99;
	ld.shared.u16 	%rs221, [%r100];
	add.s16 	%rs222, %rs221, %rs217;
	add.s16 	%rs223, %rs221, %rs218;
	add.s16 	%rs224, %rs221, %rs219;
	add.s16 	%rs225, %rs221, %rs220;
	min.s16 	%rs226, %rs222, %rs213;
	min.s16 	%rs227, %rs223, %rs214;
	min.s16 	%rs228, %rs224, %rs215;
	min.s16 	%rs229, %rs225, %rs216;
	st.shared.v4.u16 	[%r8], {%rs226, %rs227, %rs228, %rs229};
	bar.sync 	0;
	ld.shared.v4.u16 	{%rs230, %rs231, %rs232, %rs233}, [%r8];
	add.s32 	%r101, %r95, %r6;
	ld.shared.v4.u16 	{%rs234, %rs235, %rs236, %rs237}, [%r101];
	add.s32 	%r102, %r96, 2;
	and.b32  	%r103, %r102, -8;
	add.s32 	%r104, %r5, %r103;
	and.b32  	%r105, %r102, 6;
	add.s32 	%r106, %r104, %r105;
	ld.shared.u16 	%rs238, [%r106];
	add.s16 	%rs239, %rs238, %rs234;
	add.s16 	%rs240, %rs238, %rs235;
	add.s16 	%rs241, %rs238, %rs236;
	add.s16 	%rs242, %rs238, %rs237;
	min.s16 	%rs243, %rs239, %rs230;
	min.s16 	%rs244, %rs240, %rs231;
	min.s16 	%rs245, %rs241, %rs232;
	min.s16 	%rs246, %rs242, %rs233;
	st.shared.v4.u16 	[%r8], {%rs243, %rs244, %rs245, %rs246};
	bar.sync 	0;
	add.s32 	%r188, %r188, 2;
$L__BB7_11:
	ld.param.u32 	%r178, [_Z28blocked_FW_phase2_vectorizedPsxxii_param_4];
	and.b32  	%r107, %r178, 1;
	setp.eq.b32 	%p9, %r107, 1;
	not.pred 	%p10, %p9;
	@%p10 bra 	$L__BB7_13;
	mad.lo.s32 	%r108, %r6, %r188, %r7;
	ld.shared.v4.u16 	{%rs247, %rs248, %rs249, %rs250}, [%r8];
	shl.b32 	%r109, %r2, 3;
	mov.u32 	%r110, lmem;
	add.s32 	%r111, %r110, %r109;
	add.s32 	%r112, %r111, %r108;
	ld.shared.v4.u16 	{%rs251, %rs252, %rs253, %rs254}, [%r112];
	shl.b32 	%r113, %r188, 1;
	and.b32  	%r114, %r113, -8;
	add.s32 	%r115, %r5, %r114;
	and.b32  	%r116, %r113, 6;
	add.s32 	%r117, %r115, %r116;
	ld.shared.u16 	%rs255, [%r117];
	add.s16 	%rs256, %rs255, %rs251;
	add.s16 	%rs257, %rs255, %rs252;
	add.s16 	%rs258, %rs255, %rs253;
	add.s16 	%rs259, %rs255, %rs254;
	min.s16 	%rs260, %rs256, %rs247;
	min.s16 	%rs261, %rs257, %rs248;
	min.s16 	%rs262, %rs258, %rs249;
	min.s16 	%rs263, %rs259, %rs250;
	st.shared.v4.u16 	[%r8], {%rs260, %rs261, %rs262, %rs263};
	bar.sync 	0;
$L__BB7_13:
	ld.param.u32 	%r179, [_Z28blocked_FW_phase2_vectorizedPsxxii_param_4];
	ld.param.u64 	%rd27, [_Z28blocked_FW_phase2_vectorizedPsxxii_param_2];
	ld.param.u64 	%rd25, [_Z28blocked_FW_phase2_vectorizedPsxxii_param_0];
	setp.lt.s32 	%p11, %r179, 1;
	bar.sync 	0;
	ld.shared.v4.u16 	{%rs264, %rs265, %rs266, %rs267}, [%r8];
	st.global.v4.u16 	[%rd5], {%rs264, %rs265, %rs266, %rs267};
	add.s64 	%rd19, %rd4, %rd2;
	mad.lo.s64 	%rd20, %rd27, %rd3, %rd19;
	shl.b64 	%rd21, %rd20, 1;
	cvta.to.global.u64 	%rd22, %rd25;
	add.s64 	%rd23, %rd22, %rd21;
	mul.wide.u32 	%rd24, %r2, 8;
	add.s64 	%rd7, %rd23, %rd24;
	ld.global.v4.u16 	{%rs268, %rs269, %rs270, %rs271}, [%rd7];
	st.shared.v4.u16 	[%r8], {%rs268, %rs269, %rs270, %rs271};
	ld.global.v4.u16 	{%rs272, %rs273, %rs274, %rs275}, [%rd6];
	add.s32 	%r118, %r8, %r7;
	st.shared.v4.u16 	[%r118], {%rs272, %rs273, %rs274, %rs275};
	bar.sync 	0;
	@%p11 bra 	$L__BB7_25;
	ld.param.u32 	%r180, [_Z28blocked_FW_phase2_vectorizedPsxxii_param_4];
	shl.b32 	%r121, %r2, 3;
	mov.u32 	%r122, lmem;
	add.s32 	%r26, %r122, %r121;
	and.b32  	%r27, %r180, 7;
	setp.lt.u32 	%p12, %r180, 8;
	mov.b32 	%r194, 0;
	@%p12 bra 	$L__BB7_17;
	ld.param.u32 	%r181, [_Z28blocked_FW_phase2_vectorizedPsxxii_param_4];
	and.b32  	%r194, %r181, 2147483640;
	neg.s32 	%r192, %r194;
	shl.b32 	%r30, %r181, 4;
	add.s32 	%r123, %r3, %r6;
	mad.lo.s32 	%r125, %r181, %r123, %r122;
	add.s32 	%r190, %r125, 8;
	mov.u32 	%r191, %r26;
$L__BB7_16:
	.pragma "nounroll";
	ld.shared.v4.u16 	{%rs276, %rs277, %rs278, %rs279}, [%r8];
	ld.shared.v4.u16 	{%rs280, %rs281, %rs282, %rs283}, [%r191];
	ld.shared.u16 	%rs284, [%r190+-8];
	add.s16 	%rs285, %rs284, %rs280;
	add.s16 	%rs286, %rs284, %rs281;
	add.s16 	%rs287, %rs284, %rs282;
	add.s16 	%rs288, %rs284, %rs283;
	min.s16 	%rs289, %rs285, %rs276;
	min.s16 	%rs290, %rs286, %rs277;
	min.s16 	%rs291, %rs287, %rs278;
	min.s16 	%rs292, %rs288, %rs279;
	st.shared.v4.u16 	[%r8], {%rs289, %rs290, %rs291, %rs292};
	bar.sync 	0;
	ld.shared.v4.u16 	{%rs293, %rs294, %rs295, %rs296}, [%r8];
	add.s32 	%r126, %r191, %r6;
	ld.shared.v4.u16 	{%rs297, %rs298, %rs299, %rs300}, [%r126];
	ld.shared.u16 	%rs301, [%r190+-6];
	add.s16 	%rs302, %rs301, %rs297;
	add.s16 	%rs303, %rs301, %rs298;
	add.s16 	%rs304, %rs301, %rs299;
	add.s16 	%rs305, %rs301, %rs300;
	min.s16 	%rs306, %rs302, %rs293;
	min.s16 	%rs307, %rs303, %rs294;
	min.s16 	%rs308, %rs304, %rs295;
	min.s16 	%rs309, %rs305, %rs296;
	st.shared.v4.u16 	[%r8], {%rs306, %rs307, %rs308, %rs309};
	bar.sync 	0;
	ld.shared.v4.u16 	{%rs310, %rs311, %rs312, %rs313}, [%r8];
	add.s32 	%r127, %r126, %r6;
	ld.shared.v4.u16 	{%rs314, %rs315, %rs316, %rs317}, [%r127];
	ld.shared.u16 	%rs318, [%r190+-4];
	add.s16 	%rs319, %rs318, %rs314;
	add.s16 	%rs320, %rs318, %rs315;
	add.s16 	%rs321, %rs318, %rs316;
	add.s16 	%rs322, %rs318, %rs317;
	min.s16 	%rs323, %rs319, %rs310;
	min.s16 	%rs324, %rs320, %rs311;
	min.s16 	%rs325, %rs321, %rs312;
	min.s16 	%rs326, %rs322, %rs313;
	st.shared.v4.u16 	[%r8], {%rs323, %rs324, %rs325, %rs326};
	bar.sync 	0;
	ld.shared.v4.u16 	{%rs327, %rs328, %rs329, %rs330}, [%r8];
	add.s32 	%r128, %r127, %r6;
	ld.shared.v4.u16 	{%rs331, %rs332, %rs333, %rs334}, [%r128];
	ld.shared.u16 	%rs335, [%r190+-2];
	add.s16 	%rs336, %rs335, %rs331;
	add.s16 	%rs337, %rs335, %rs332;
	add.s16 	%rs338, %rs335, %rs333;
	add.s16 	%rs339, %rs335, %rs334;
	min.s16 	%rs340, %rs336, %rs327;
	min.s16 	%rs341, %rs337, %rs328;
	min.s16 	%rs342, %rs338, %rs329;
	min.s16 	%rs343, %rs339, %rs330;
	st.shared.v4.u16 	[%r8], {%rs340, %rs341, %rs342, %rs343};
	bar.sync 	0;
	ld.shared.v4.u16 	{%rs344, %rs345, %rs346, %rs347}, [%r8];
	add.s32 	%r129, %r128, %r6;
	ld.shared.v4.u16 	{%rs348, %rs349, %rs350, %rs351}, [%r129];
	ld.shared.u16 	%rs352, [%r190];
	add.s16 	%rs353, %rs352, %rs348;
	add.s16 	%rs354, %rs352, %rs349;
	add.s16 	%rs355, %rs352, %rs350;
	add.s16 	%rs356, %rs352, %rs351;
	min.s16 	%rs357, %rs353, %rs344;
	min.s16 	%rs358, %rs354, %rs345;
	min.s16 	%rs359, %rs355, %rs346;
	min.s16 	%rs360, %rs356, %rs347;
	st.shared.v4.u16 	[%r8], {%rs357, %rs358, %rs359, %rs360};
	bar.sync 	0;
	ld.shared.v4.u16 	{%rs361, %rs362, %rs363, %rs364}, [%r8];
	add.s32 	%r130, %r129, %r6;
	ld.shared.v4.u16 	{%rs365, %rs366, %rs367, %rs368}, [%r130];
	ld.shared.u16 	%rs369, [%r190+2];
	add.s16 	%rs370, %rs369, %rs365;
	add.s16 	%rs371, %rs369, %rs366;
	add.s16 	%rs372, %rs369, %rs367;
	add.s16 	%rs373, %rs369, %rs368;
	min.s16 	%rs374, %rs370, %rs361;
	min.s16 	%rs375, %rs371, %rs362;
	min.s16 	%rs376, %rs372, %rs363;
	min.s16 	%rs377, %rs373, %rs364;
	st.shared.v4.u16 	[%r8], {%rs374, %rs375, %rs376, %rs377};
	bar.sync 	0;
	ld.shared.v4.u16 	{%rs378, %rs379, %rs380, %rs381}, [%r8];
	add.s32 	%r131, %r130, %r6;
	ld.shared.v4.u16 	{%rs382, %rs383, %rs384, %rs385}, [%r131];
	ld.shared.u16 	%rs386, [%r190+4];
	add.s16 	%rs387, %rs386, %rs382;
	add.s16 	%rs388, %rs386, %rs383;
	add.s16 	%rs389, %rs386, %rs384;
	add.s16 	%rs390, %rs386, %rs385;
	min.s16 	%rs391, %rs387, %rs378;
	min.s16 	%rs392, %rs388, %rs379;
	min.s16 	%rs393, %rs389, %rs380;
	min.s16 	%rs394, %rs390, %rs381;
	st.shared.v4.u16 	[%r8], {%rs391, %rs392, %rs393, %rs394};
	bar.sync 	0;
	ld.shared.v4.u16 	{%rs395, %rs396, %rs397, %rs398}, [%r8];
	add.s32 	%r132, %r131, %r6;
	ld.shared.v4.u16 	{%rs399, %rs400, %rs401, %rs402}, [%r132];
	ld.shared.u16 	%rs403, [%r190+6];
	add.s16 	%rs404, %rs403, %rs399;
	add.s16 	%rs405, %rs403, %rs400;
	add.s16 	%rs406, %rs403, %rs401;
	add.s16 	%rs407, %rs403, %rs402;
	min.s16 	%rs408, %rs404, %rs395;
	min.s16 	%rs409, %rs405, %rs396;
	min.s16 	%rs410, %rs406, %rs397;
	min.s16 	%rs411, %rs407, %rs398;
	st.shared.v4.u16 	[%r8], {%rs408, %rs409, %rs410, %rs411};
	bar.sync 	0;
	add.s32 	%r192, %r192, 8;
	add.s32 	%r191, %r191, %r30;
	add.s32 	%r190, %r190, 16;
	setp.ne.s32 	%p13, %r192, 0;
	@%p13 bra 	$L__BB7_16;
$L__BB7_17:
	setp.eq.s32 	%p14, %r27, 0;
	@%p14 bra 	$L__BB7_25;
	ld.param.u32 	%r182, [_Z28blocked_FW_phase2_vectorizedPsxxii_param_4];
	add.s32 	%r39, %r5, %r7;
	and.b32  	%r40, %r182, 3;
	setp.lt.u32 	%p15, %r27, 4;
	@%p15 bra 	$L__BB7_20;
	ld.shared.v4.u16 	{%rs412, %rs413, %rs414, %rs415}, [%r8];
	mad.lo.s32 	%r133, %r6, %r194, %r26;
	ld.shared.v4.u16 	{%rs416, %rs417, %rs418, %rs419}, [%r133];
	shl.b32 	%r134, %r194, 1;
	and.b32  	%r135, %r134, -8;
	add.s32 	%r136, %r39, %r135;
	ld.shared.u16 	%rs420, [%r136];
	add.s16 	%rs421, %rs420, %rs416;
	add.s16 	%rs422, %rs420, %rs417;
	add.s16 	%rs423, %rs420, %rs418;
	add.s16 	%rs424, %rs420, %rs419;
	min.s16 	%rs425, %rs421, %rs412;
	min.s16 	%rs426, %rs422, %rs413;
	min.s16 	%rs427, %rs423, %rs414;
	min.s16 	%rs428, %rs424, %rs415;
	st.shared.v4.u16 	[%r8], {%rs425, %rs426, %rs427, %rs428};
	bar.sync 	0;
	ld.shared.v4.u16 	{%rs429, %rs430, %rs431, %rs432}, [%r8];
	add.s32 	%r137, %r133, %r6;
	ld.shared.v4.u16 	{%rs433, %rs434, %rs435, %rs436}, [%r137];
	add.s32 	%r138, %r134, 2;
	and.b32  	%r139, %r138, -8;
	add.s32 	%r140, %r39, %r139;
	and.b32  	%r141, %r138, 6;
	add.s32 	%r142, %r140, %r141;
	ld.shared.u16 	%rs437, [%r142];
	add.s16 	%rs438, %rs437, %rs433;
	add.s16 	%rs439, %rs437, %rs434;
	add.s16 	%rs440, %rs437, %rs435;
	add.s16 	%rs441, %rs437, %rs436;
	min.s16 	%rs442, %rs438, %rs429;
	min.s16 	%rs443, %rs439, %rs430;
	min.s16 	%rs444, %rs440, %rs431;
	min.s16 	%rs445, %rs441, %rs432;
	st.shared.v4.u16 	[%r8], {%rs442, %rs443, %rs444, %rs445};
	bar.sync 	0;
	ld.shared.v4.u16 	{%rs446, %rs447, %rs448, %rs449}, [%r8];
	add.s32 	%r143, %r137, %r6;
	ld.shared.v4.u16 	{%rs450, %rs451, %rs452, %rs453}, [%r143];
	add.s32 	%r144, %r134, 4;
	and.b32  	%r145, %r144, -8;
	add.s32 	%r146, %r39, %r145;
	ld.shared.u16 	%rs454, [%r146+4];
	add.s16 	%rs455, %rs454, %rs450;
	add.s16 	%rs456, %rs454, %rs451;
	add.s16 	%rs457, %rs454, %rs452;
	add.s16 	%rs458, %rs454, %rs453;
	min.s16 	%rs459, %rs455, %rs446;
	min.s16 	%rs460, %rs456, %rs447;
	min.s16 	%rs461, %rs457, %rs448;
	min.s16 	%rs462, %rs458, %rs449;
	st.shared.v4.u16 	[%r8], {%rs459, %rs460, %rs461, %rs462};
	bar.sync 	0;
	ld.shared.v4.u16 	{%rs463, %rs464, %rs465, %rs466}, [%r8];
	add.s32 	%r147, %r143, %r6;
	ld.shared.v4.u16 	{%rs467, %rs468, %rs469, %rs470}, [%r147];
	add.s32 	%r148, %r134, 6;
	and.b32  	%r149, %r148, -8;
	add.s32 	%r150, %r39, %r149;
	and.b32  	%r151, %r148, 6;
	add.s32 	%r152, %r150, %r151;
	ld.shared.u16 	%rs471, [%r152];
	add.s16 	%rs472, %rs471, %rs467;
	add.s16 	%rs473, %rs471, %rs468;
	add.s16 	%rs474, %rs471, %rs469;
	add.s16 	%rs475, %rs471, %rs470;
	min.s16 	%rs476, %rs472, %rs463;
	min.s16 	%rs477, %rs473, %rs464;
	min.s16 	%rs478, %rs474, %rs465;
	min.s16 	%rs479, %rs475, %rs466;
	st.shared.v4.u16 	[%r8], {%rs476, %rs477, %rs478, %rs479};
	bar.sync 	0;
	add.s32 	%r194, %r194, 4;
$L__BB7_20:
	setp.eq.s32 	%p16, %r40, 0;
	@%p16 bra 	$L__BB7_25;
	setp.eq.s32 	%p17, %r40, 1;
	@%p17 bra 	$L__BB7_23;
	ld.shared.v4.u16 	{%rs480, %rs481, %rs482, %rs483}, [%r8];
	mad.lo.s32 	%r153, %r6, %r194, %r26;
	ld.shared.v4.u16 	{%rs484, %rs485, %rs486, %rs487}, [%r153];
	shl.b32 	%r154, %r194, 1;
	and.b32  	%r155, %r154, -8;
	add.s32 	%r156, %r39, %r155;
	and.b32  	%r157, %r154, 6;
	add.s32 	%r158, %r156, %r157;
	ld.shared.u16 	%rs488, [%r158];
	add.s16 	%rs489, %rs488, %rs484;
	add.s16 	%rs490, %rs488, %rs485;
	add.s16 	%rs491, %rs488, %rs486;
	add.s16 	%rs492, %rs488, %rs487;
	min.s16 	%rs493, %rs489, %rs480;
	min.s16 	%rs494, %rs490, %rs481;
	min.s16 	%rs495, %rs491, %rs482;
	min.s16 	%rs496, %rs492, %rs483;
	st.shared.v4.u16 	[%r8], {%rs493, %rs494, %rs495, %rs496};
	bar.sync 	0;
	ld.shared.v4.u16 	{%rs497, %rs498, %rs499, %rs500}, [%r8];
	add.s32 	%r159, %r153, %r6;
	ld.shared.v4.u16 	{%rs501, %rs502, %rs503, %rs504}, [%r159];
	add.s32 	%r160, %r154, 2;
	and.b32  	%r161, %r160, -8;
	add.s32 	%r162, %r39, %r161;
	and.b32  	%r163, %r160, 6;
	add.s32 	%r164, %r162, %r163;
	ld.shared.u16 	%rs505, [%r164];
	add.s16 	%rs506, %rs505, %rs501;
	add.s16 	%rs507, %rs505, %rs502;
	add.s16 	%rs508, %rs505, %rs503;
	add.s16 	%rs509, %rs505, %rs504;
	min.s16 	%rs510, %rs506, %rs497;
	min.s16 	%rs511, %rs507, %rs498;
	min.s16 	%rs512, %rs508, %rs499;
	min.s16 	%rs513, %rs509, %rs500;
	st.shared.v4.u16 	[%r8], {%rs510, %rs511, %rs512, %rs513};
	bar.sync 	0;
	add.s32 	%r194, %r194, 2;
$L__BB7_23:
	ld.param.u32 	%r183, [_Z28blocked_FW_phase2_vectorizedPsxxii_param_4];
	and.b32  	%r165, %r183, 1;
	setp.eq.b32 	%p18, %r165, 1;
	not.pred 	%p19, %p18;
	@%p19 bra 	$L__BB7_25;
	ld.shared.v4.u16 	{%rs514, %rs515, %rs516, %rs517}, [%r8];
	mad.lo.s32 	%r166, %r6, %r194, %r26;
	ld.shared.v4.u16 	{%rs518, %rs519, %rs520, %rs521}, [%r166];
	shl.b32 	%r167, %r194, 1;
	and.b32  	%r168, %r167, -8;
	add.s32 	%r169, %r39, %r168;
	and.b32  	%r170, %r167, 6;
	add.s32 	%r171, %r169, %r170;
	ld.shared.u16 	%rs522, [%r171];
	add.s16 	%rs523, %rs522, %rs518;
	add.s16 	%rs524, %rs522, %rs519;
	add.s16 	%rs525, %rs522, %rs520;
	add.s16 	%rs526, %rs522, %rs521;
	min.s16 	%rs527, %rs523, %rs514;
	min.s16 	%rs528, %rs524, %rs515;
	min.s16 	%rs529, %rs525, %rs516;
	min.s16 	%rs530, %rs526, %rs517;
	st.shared.v4.u16 	[%r8], {%rs527, %rs528, %rs529, %rs530};
	bar.sync 	0;
$L__BB7_25:
	bar.sync 	0;
	ld.shared.v4.u16 	{%rs531, %rs532, %rs533, %rs534}, [%r8];
	st.global.v4.u16 	[%rd7], {%rs531, %rs532, %rs533, %rs534};
$L__BB7_26:
	ret;

}
	// .globl	_Z17blocked_FW_phase3Psxxii
.visible .entry _Z17blocked_FW_phase3Psxxii(
	.param .u64 .ptr .align 1 _Z17blocked_FW_phase3Psxxii_param_0,
	.param .u64 _Z17blocked_FW_phase3Psxxii_param_1,
	.param .u64 _Z17blocked_FW_phase3Psxxii_param_2,
	.param .u32 _Z17blocked_FW_phase3Psxxii_param_3,
	.param .u32 _Z17blocked_FW_phase3Psxxii_param_4
)
{
	.reg .pred 	%p<14>;
	.reg .b16 	%rs<25>;
	.reg .b32 	%r<76>;
	.reg .b64 	%rd<20>;

	ld.param.u64 	%rd2, [_Z17blocked_FW_phase3Psxxii_param_0];
	ld.param.u64 	%rd3, [_Z17blocked_FW_phase3Psxxii_param_1];
	ld.param.u64 	%rd4, [_Z17blocked_FW_phase3Psxxii_param_2];
	ld.param.u32 	%r35, [_Z17blocked_FW_phase3Psxxii_param_3];
	ld.param.u32 	%r36, [_Z17blocked_FW_phase3Psxxii_param_4];
	mov.u32 	%r1, %ctaid.y;
	mov.u32 	%r2, %ctaid.x;
	setp.eq.s32 	%p1, %r1, %r35;
	setp.eq.s32 	%p2, %r2, %r35;
	or.pred  	%p3, %p1, %p2;
	@%p3 bra 	$L__BB8_19;
	cvta.to.global.u64 	%rd5, %rd2;
	mov.u32 	%r3, %tid.x;
	mov.u32 	%r4, %tid.y;
	shl.b32 	%r5, %r36, 1;
	mul.lo.s32 	%r6, %r5, %r36;
	mul.lo.s32 	%r37, %r36, %r1;
	cvt.s64.s32 	%rd6, %r37;
	mad.lo.s64 	%rd7, %rd3, %rd6, %rd5;
	mul.lo.s32 	%r38, %r36, %r35;
	cvt.s64.s32 	%rd8, %r38;
	mad.lo.s64 	%rd9, %rd3, %rd8, %rd5;
	mul.lo.s32 	%r39, %r36, %r2;
	cvt.s64.s32 	%rd10, %r39;
	cvt.u64.u32 	%rd11, %r4;
	cvt.u64.u32 	%rd12, %r3;
	mad.lo.s64 	%rd13, %rd4, %rd11, %rd12;
	add.s64 	%rd14, %rd13, %rd10;
	shl.b64 	%rd15, %rd14, 1;
	add.s64 	%rd1, %rd7, %rd15;
	ld.global.u16 	%rs6, [%rd1];
	mul.lo.s32 	%r7, %r36, %r4;
	add.s32 	%r40, %r7, %r3;
	shl.b32 	%r41, %r40, 1;
	mov.u32 	%r42, lmem;
	add.s32 	%r8, %r42, %r41;
	st.shared.u16 	[%r8], %rs6;
	add.s64 	%rd16, %rd13, %rd8;
	shl.b64 	%rd17, %rd16, 1;
	add.s64 	%rd18, %rd7, %rd17;
	ld.global.u16 	%rs7, [%rd18];
	add.s32 	%r43, %r8, %r6;
	st.shared.u16 	[%r43], %rs7;
	add.s64 	%rd19, %rd9, %rd15;
	ld.global.u16 	%rs8, [%rd19];
	add.s32 	%r44, %r43, %r6;
	st.shared.u16 	[%r44], %rs8;
	bar.sync 	0;
	setp.lt.s32 	%p4, %r36, 1;
	@%p4 bra 	$L__BB8_18;
	and.b32  	%r9, %r36, 3;
	setp.lt.u32 	%p5, %r36, 4;
	mov.b32 	%r72, 0;
	@%p5 bra 	$L__BB8_13;
	and.b32  	%r72, %r36, 2147483644;
	neg.s32 	%r71, %r72;
	shl.b32 	%r46, %r36, 2;
	or.b32  	%r47, %r46, 2;
	mul.lo.s32 	%r12, %r36, %r47;
	shl.b32 	%r48, %r3, 1;
	add.s32 	%r70, %r42, %r48;
	shl.b32 	%r14, %r36, 3;
	add.s32 	%r50, %r46, 4;
	mul.lo.s32 	%r15, %r36, %r50;
	add.s32 	%r51, %r46, 6;
	mul.lo.s32 	%r16, %r36, %r51;
	mul.lo.s32 	%r52, %r36, %r36;
	shl.b32 	%r17, %r52, 2;
	shl.b32 	%r53, %r4, 1;
	add.s32 	%r54, %r53, %r5;
	mad.lo.s32 	%r55, %r36, %r54, %r42;
	add.s32 	%r69, %r55, 4;
$L__BB8_4:
	ld.shared.u16 	%rs9, [%r69+-4];
	add.s32 	%r56, %r70, %r17;
	ld.shared.u16 	%rs10, [%r56];
	add.s16 	%rs1, %rs10, %rs9;
	ld.shared.u16 	%rs11, [%r8];
	setp.le.s16 	%p6, %rs11, %rs1;
	@%p6 bra 	$L__BB8_6;
	st.shared.u16 	[%r8], %rs1;
$L__BB8_6:
	bar.sync 	0;
	ld.shared.u16 	%rs12, [%r69+-2];
	add.s32 	%r57, %r70, %r12;
	ld.shared.u16 	%rs13, [%r57];
	add.s16 	%rs2, %rs13, %rs12;
	ld.shared.u16 	%rs14, [%r8];
	setp.le.s16 	%p7, %rs14, %rs2;
	@%p7 bra 	$L__BB8_8;
	st.shared.u16 	[%r8], %rs2;
$L__BB8_8:
	bar.sync 	0;
	ld.shared.u16 	%rs15, [%r69];
	add.s32 	%r58, %r70, %r15;
	ld.shared.u16 	%rs16, [%r58];
	add.s16 	%rs3, %rs16, %rs15;
	ld.shared.u16 	%rs17, [%r8];
	setp.le.s16 	%p8, %rs17, %rs3;
	@%p8 bra 	$L__BB8_10;
	st.shared.u16 	[%r8], %rs3;
$L__BB8_10:
	bar.sync 	0;
	ld.shared.u16 	%rs18, [%r69+2];
	add.s32 	%r59, %r70, %r16;
	ld.shared.u16 	%rs19, [%r59];
	add.s16 	%rs4, %rs19, %rs18;
	ld.shared.u16 	%rs20, [%r8];
	setp.le.s16 	%p9, %rs20, %rs4;
	@%p9 bra 	$L__BB8_12;
	st.shared.u16 	[%r8], %rs4;
$L__BB8_12:
	bar.sync 	0;
	add.s32 	%r71, %r71, 4;
	add.s32 	%r70, %r70, %r14;
	add.s32 	%r69, %r69, 8;
	setp.ne.s32 	%p10, %r71, 0;
	@%p10 bra 	$L__BB8_4;
$L__BB8_13:
	setp.eq.s32 	%p11, %r9, 0;
	@%p11 bra 	$L__BB8_18;
	mul.lo.s32 	%r60, %r36, %r36;
	shl.b32 	%r61, %r60, 2;
	mad.lo.s32 	%r62, %r72, %r36, %r3;
	shl.b32 	%r63, %r62, 1;
	add.s32 	%r64, %r61, %r63;
	add.s32 	%r75, %r42, %r64;
	add.s32 	%r66, %r72, %r7;
	shl.b32 	%r67, %r66, 1;
	add.s32 	%r68, %r6, %r67;
	add.s32 	%r74, %r42, %r68;
	neg.s32 	%r73, %r9;
$L__BB8_15:
	.pragma "nounroll";
	ld.shared.u16 	%rs21, [%r74];
	ld.shared.u16 	%rs22, [%r75];
	add.s16 	%rs5, %rs22, %rs21;
	ld.shared.u16 	%rs23, [%r8];
	setp.le.s16 	%p12, %rs23, %rs5;
	@%p12 bra 	$L__BB8_17;
	st.shared.u16 	[%r8], %rs5;
$L__BB8_17:
	bar.sync 	0;
	add.s32 	%r75, %r75, %r5;
	add.s32 	%r74, %r74, 2;
	add.s32 	%r73, %r73, 1;
	setp.ne.s32 	%p13, %r73, 0;
	@%p13 bra 	$L__BB8_15;
$L__BB8_18:
	bar.sync 	0;
	ld.shared.u16 	%rs24, [%r8];
	st.global.u16 	[%rd1], %rs24;
$L__BB8_19:
	ret;

}
	// .globl	_Z28blocked_FW_phase3_vectorizedPsxxii
.visible .entry _Z28blocked_FW_phase3_vectorizedPsxxii(
	.param .u64 .ptr .align 1 _Z28blocked_FW_phase3_vectorizedPsxxii_param_0,
	.param .u64 _Z28blocked_FW_phase3_vectorizedPsxxii_param_1,
	.param .u64 _Z28blocked_FW_phase3_vectorizedPsxxii_param_2,
	.param .u32 _Z28blocked_FW_phase3_vectorizedPsxxii_param_3,
	.param .u32 _Z28blocked_FW_phase3_vectorizedPsxxii_param_4
)
{
	.reg .pred 	%p<13>;
	.reg .b16 	%rs<272>;
	.reg .b32 	%r<105>;
	.reg .b64 	%rd<25>;

	ld.param.u64 	%rd2, [_Z28blocked_FW_phase3_vectorizedPsxxii_param_0];
	ld.param.u64 	%rd3, [_Z28blocked_FW_phase3_vectorizedPsxxii_param_1];
	ld.param.u64 	%rd4, [_Z28blocked_FW_phase3_vectorizedPsxxii_param_2];
	ld.param.u32 	%r28, [_Z28blocked_FW_phase3_vectorizedPsxxii_param_3];
	ld.param.u32 	%r29, [_Z28blocked_FW_phase3_vectorizedPsxxii_param_4];
	mov.u32 	%r1, %ctaid.y;
	mov.u32 	%r2, %ctaid.x;
	setp.eq.s32 	%p1, %r1, %r28;
	setp.eq.s32 	%p2, %r2, %r28;
	or.pred  	%p3, %p1, %p2;
	@%p3 bra 	$L__BB9_14;
	cvta.to.global.u64 	%rd5, %rd2;
	mov.u32 	%r3, %tid.x;
	mov.u32 	%r30, %tid.y;
	shl.b32 	%r4, %r30, 1;
	mov.u32 	%r31, lmem;
	mad.lo.s32 	%r32, %r4, %r29, %r31;
	shl.b32 	%r5, %r29, 1;
	mul.lo.s32 	%r33, %r5, %r29;
	add.s32 	%r6, %r32, %r33;
	mul.lo.s32 	%r34, %r29, %r1;
	cvt.s64.s32 	%rd6, %r34;
	mul.lo.s64 	%rd7, %rd3, %rd6;
	mul.lo.s32 	%r35, %r29, %r28;
	cvt.s64.s32 	%rd8, %r35;
	mul.lo.s32 	%r36, %r29, %r2;
	cvt.s64.s32 	%rd9, %r36;
	cvt.u64.u32 	%rd10, %r30;
	mul.lo.s64 	%rd11, %rd4, %rd10;
	add.s64 	%rd12, %rd11, %rd9;
	shl.b64 	%rd13, %rd12, 1;
	add.s64 	%rd14, %rd13, %rd7;
	add.s64 	%rd15, %rd5, %rd14;
	add.s64 	%rd16, %rd11, %rd8;
	shl.b64 	%rd17, %rd16, 1;
	add.s64 	%rd18, %rd17, %rd7;
	add.s64 	%rd19, %rd5, %rd18;
	mad.lo.s64 	%rd20, %rd3, %rd8, %rd13;
	add.s64 	%rd21, %rd5, %rd20;
	shl.b32 	%r37, %r3, 3;
	add.s32 	%r7, %r32, %r37;
	mul.wide.u32 	%rd22, %r3, 8;
	add.s64 	%rd1, %rd15, %rd22;
	ld.global.v4.u16 	{%rs1, %rs2, %rs3, %rs4}, [%rd1];
	st.shared.v4.u16 	[%r7], {%rs1, %rs2, %rs3, %rs4};
	add.s32 	%r38, %r7, %r33;
	add.s64 	%rd23, %rd19, %rd22;
	ld.global.v4.u16 	{%rs5, %rs6, %rs7, %rs8}, [%rd23];
	st.shared.v4.u16 	[%r38], {%rs5, %rs6, %rs7, %rs8};
	add.s32 	%r39, %r38, %r33;
	add.s64 	%rd24, %rd21, %rd22;
	ld.global.v4.u16 	{%rs9, %rs10, %rs11, %rs12}, [%rd24];
	st.shared.v4.u16 	[%r39], {%rs9, %rs10, %rs11, %rs12};
	bar.sync 	0;
	shl.b32 	%r8, %r29, 2;
	setp.lt.s32 	%p4, %r29, 1;
	@%p4 bra 	$L__BB9_13;
	and.b32  	%r9, %r29, 7;
	setp.lt.u32 	%p5, %r29, 8;
	mov.b32 	%r103, 0;
	@%p5 bra 	$L__BB9_5;
	and.b32  	%r103, %r29, 2147483640;
	neg.s32 	%r101, %r103;
	mul.lo.s32 	%r41, %r29, %r29;
	shl.b32 	%r42, %r41, 2;
	add.s32 	%r44, %r42, %r37;
	add.s32 	%r100, %r31, %r44;
	shl.b32 	%r13, %r29, 4;
	add.s32 	%r46, %r4, %r5;
	mad.lo.s32 	%r47, %r29, %r46, %r31;
	add.s32 	%r99, %r47, 8;
$L__BB9_4:
	.pragma "nounroll";
	ld.shared.v4.u16 	{%rs13, %rs14, %rs15, %rs16}, [%r7];
	ld.shared.v4.u16 	{%rs17, %rs18, %rs19, %rs20}, [%r100];
	ld.shared.u16 	%rs21, [%r99+-8];
	add.s16 	%rs22, %rs21, %rs17;
	add.s16 	%rs23, %rs21, %rs18;
	add.s16 	%rs24, %rs21, %rs19;
	add.s16 	%rs25, %rs21, %rs20;
	min.s16 	%rs26, %rs22, %rs13;
	min.s16 	%rs27, %rs23, %rs14;
	min.s16 	%rs28, %rs24, %rs15;
	min.s16 	%rs29, %rs25, %rs16;
	st.shared.v4.u16 	[%r7], {%rs26, %rs27, %rs28, %rs29};
	bar.sync 	0;
	ld.shared.v4.u16 	{%rs30, %rs31, %rs32, %rs33}, [%r7];
	add.s32 	%r48, %r100, %r5;
	ld.shared.v4.u16 	{%rs34, %rs35, %rs36, %rs37}, [%r48];
	ld.shared.u16 	%rs38, [%r99+-6];
	add.s16 	%rs39, %rs38, %rs34;
	add.s16 	%rs40, %rs38, %rs35;
	add.s16 	%rs41, %rs38, %rs36;
	add.s16 	%rs42, %rs38, %rs37;
	min.s16 	%rs43, %rs39, %rs30;
	min.s16 	%rs44, %rs40, %rs31;
	min.s16 	%rs45, %rs41, %rs32;
	min.s16 	%rs46, %rs42, %rs33;
	st.shared.v4.u16 	[%r7], {%rs43, %rs44, %rs45, %rs46};
	bar.sync 	0;
	ld.shared.v4.u16 	{%rs47, %rs48, %rs49, %rs50}, [%r7];
	add.s32 	%r49, %r48, %r5;
	ld.shared.v4.u16 	{%rs51, %rs52, %rs53, %rs54}, [%r49];
	ld.shared.u16 	%rs55, [%r99+-4];
	add.s16 	%rs56, %rs55, %rs51;
	add.s16 	%rs57, %rs55, %rs52;
	add.s16 	%rs58, %rs55, %rs53;
	add.s16 	%rs59, %rs55, %rs54;
	min.s16 	%rs60, %rs56, %rs47;
	min.s16 	%rs61, %rs57, %rs48;
	min.s16 	%rs62, %rs58, %rs49;
	min.s16 	%rs63, %rs59, %rs50;
	st.shared.v4.u16 	[%r7], {%rs60, %rs61, %rs62, %rs63};
	bar.sync 	0;
	ld.shared.v4.u16 	{%rs64, %rs65, %rs66, %rs67}, [%r7];
	add.s32 	%r50, %r49, %r5;
	ld.shared.v4.u16 	{%rs68, %rs69, %rs70, %rs71}, [%r50];
	ld.shared.u16 	%rs72, [%r99+-2];
	add.s16 	%rs73, %rs72, %rs68;
	add.s16 	%rs74, %rs72, %rs69;
	add.s16 	%rs75, %rs72, %rs70;
	add.s16 	%rs76, %rs72, %rs71;
	min.s16 	%rs77, %rs73, %rs64;
	min.s16 	%rs78, %rs74, %rs65;
	min.s16 	%rs79, %rs75, %rs66;
	min.s16 	%rs80, %rs76, %rs67;
	st.shared.v4.u16 	[%r7], {%rs77, %rs78, %rs79, %rs80};
	bar.sync 	0;
	ld.shared.v4.u16 	{%rs81, %rs82, %rs83, %rs84}, [%r7];
	add.s32 	%r51, %r50, %r5;
	ld.shared.v4.u16 	{%rs85, %rs86, %rs87, %rs88}, [%r51];
	ld.shared.u16 	%rs89, [%r99];
	add.s16 	%rs90, %rs89, %rs85;
	add.s16 	%rs91, %rs89, %rs86;
	add.s16 	%rs92, %rs89, %rs87;
	add.s16 	%rs93, %rs89, %rs88;
	min.s16 	%rs94, %rs90, %rs81;
	min.s16 	%rs95, %rs91, %rs82;
	min.s16 	%rs96, %rs92, %rs83;
	min.s16 	%rs97, %rs93, %rs84;
	st.shared.v4.u16 	[%r7], {%rs94, %rs95, %rs96, %rs97};
	bar.sync 	0;
	ld.shared.v4.u16 	{%rs98, %rs99, %rs100, %rs101}, [%r7];
	add.s32 	%r52, %r51, %r5;
	ld.shared.v4.u16 	{%rs102, %rs103, %rs104, %rs105}, [%r52];
	ld.shared.u16 	%rs106, [%r99+2];
	add.s16 	%rs107, %rs106, %rs102;
	add.s16 	%rs108, %rs106, %rs103;
	add.s16 	%rs109, %rs106, %rs104;
	add.s16 	%rs110, %rs106, %rs105;
	min.s16 	%rs111, %rs107, %rs98;
	min.s16 	%rs112, %rs108, %rs99;
	min.s16 	%rs113, %rs109, %rs100;
	min.s16 	%rs114, %rs110, %rs101;
	st.shared.v4.u16 	[%r7], {%rs111, %rs112, %rs113, %rs114};
	bar.sync 	0;
	ld.shared.v4.u16 	{%rs115, %rs116, %rs117, %rs118}, [%r7];
	add.s32 	%r53, %r52, %r5;
	ld.shared.v4.u16 	{%rs119, %rs120, %rs121, %rs122}, [%r53];
	ld.shared.u16 	%rs123, [%r99+4];
	add.s16 	%rs124, %rs123, %rs119;
	add.s16 	%rs125, %rs123, %rs120;
	add.s16 	%rs126, %rs123, %rs121;
	add.s16 	%rs127, %rs123, %rs122;
	min.s16 	%rs128, %rs124, %rs115;
	min.s16 	%rs129, %rs125, %rs116;
	min.s16 	%rs130, %rs126, %rs117;
	min.s16 	%rs131, %rs127, %rs118;
	st.shared.v4.u16 	[%r7], {%rs128, %rs129, %rs130, %rs131};
	bar.sync 	0;
	ld.shared.v4.u16 	{%rs132, %rs133, %rs134, %rs135}, [%r7];
	add.s32 	%r54, %r53, %r5;
	ld.shared.v4.u16 	{%rs136, %rs137, %rs138, %rs139}, [%r54];
	ld.shared.u16 	%rs140, [%r99+6];
	add.s16 	%rs141, %rs140, %rs136;
	add.s16 	%rs142, %rs140, %rs137;
	add.s16 	%rs143, %rs140, %rs138;
	add.s16 	%rs144, %rs140, %rs139;
	min.s16 	%rs145, %rs141, %rs132;
	min.s16 	%rs146, %rs142, %rs133;
	min.s16 	%rs147, %rs143, %rs134;
	min.s16 	%rs148, %rs144, %rs135;
	st.shared.v4.u16 	[%r7], {%rs145, %rs146, %rs147, %rs148};
	bar.sync 	0;
	add.s32 	%r101, %r101, 8;
	add.s32 	%r100, %r100, %r13;
	add.s32 	%r99, %r99, 16;
	setp.ne.s32 	%p6, %r101, 0;
	@%p6 bra 	$L__BB9_4;
$L__BB9_5:
	setp.eq.s32 	%p7, %r9, 0;
	@%p7 bra 	$L__BB9_13;
	add.s32 	%r22, %r31, %r37;
	and.b32  	%r23, %r29, 3;
	setp.lt.u32 	%p8, %r9, 4;
	@%p8 bra 	$L__BB9_8;
	shl.b32 	%r57, %r103, 1;
	add.s32 	%r58, %r57, %r8;
	ld.shared.v4.u16 	{%rs149, %rs150, %rs151, %rs152}, [%r7];
	mad.lo.s32 	%r59, %r58, %r29, %r22;
	ld.shared.v4.u16 	{%rs153, %rs154, %rs155, %rs156}, [%r59];
	and.b32  	%r60, %r57, -8;
	add.s32 	%r61, %r6, %r60;
	ld.shared.u16 	%rs157, [%r61];
	add.s16 	%rs158, %rs157, %rs153;
	add.s16 	%rs159, %rs157, %rs154;
	add.s16 	%rs160, %rs157, %rs155;
	add.s16 	%rs161, %rs157, %rs156;
	min.s16 	%rs162, %rs158, %rs149;
	min.s16 	%rs163, %rs159, %rs150;
	min.s16 	%rs164, %rs160, %rs151;
	min.s16 	%rs165, %rs161, %rs152;
	st.shared.v4.u16 	[%r7], {%rs162, %rs163, %rs164, %rs165};
	bar.sync 	0;
	ld.shared.v4.u16 	{%rs166, %rs167, %rs168, %rs169}, [%r7];
	add.s32 	%r62, %r59, %r5;
	ld.shared.v4.u16 	{%rs170, %rs171, %rs172, %rs173}, [%r62];
	add.s32 	%r63, %r57, 2;
	and.b32  	%r64, %r63, -8;
	add.s32 	%r65, %r6, %r64;
	and.b32  	%r66, %r63, 6;
	add.s32 	%r67, %r65, %r66;
	ld.shared.u16 	%rs174, [%r67];
	add.s16 	%rs175, %rs174, %rs170;
	add.s16 	%rs176, %rs174, %rs171;
	add.s16 	%rs177, %rs174, %rs172;
	add.s16 	%rs178, %rs174, %rs173;
	min.s16 	%rs179, %rs175, %rs166;
	min.s16 	%rs180, %rs176, %rs167;
	min.s16 	%rs181, %rs177, %rs168;
	min.s16 	%rs182, %rs178, %rs169;
	st.shared.v4.u16 	[%r7], {%rs179, %rs180, %rs181, %rs182};
	bar.sync 	0;
	ld.shared.v4.u16 	{%rs183, %rs184, %rs185, %rs186}, [%r7];
	add.s32 	%r68, %r62, %r5;
	ld.shared.v4.u16 	{%rs187, %rs188, %rs189, %rs190}, [%r68];
	add.s32 	%r69, %r57, 4;
	and.b32  	%r70, %r69, -8;
	add.s32 	%r71, %r6, %r70;
	ld.shared.u16 	%rs191, [%r71+4];
	add.s16 	%rs192, %rs191, %rs187;
	add.s16 	%rs193, %rs191, %rs188;
	add.s16 	%rs194, %rs191, %rs189;
	add.s16 	%rs195, %rs191, %rs190;
	min.s16 	%rs196, %rs192, %rs183;
	min.s16 	%rs197, %rs193, %rs184;
	min.s16 	%rs198, %rs194, %rs185;
	min.s16 	%rs199, %rs195, %rs186;
	st.shared.v4.u16 	[%r7], {%rs196, %rs197, %rs198, %rs199};
	bar.sync 	0;
	ld.shared.v4.u16 	{%rs200, %rs201, %rs202, %rs203}, [%r7];
	add.s32 	%r72, %r68, %r5;
	ld.shared.v4.u16 	{%rs204, %rs205, %rs206, %rs207}, [%r72];
	add.s32 	%r73, %r57, 6;
	and.b32  	%r74, %r73, -8;
	add.s32 	%r75, %r6, %r74;
	and.b32  	%r76, %r73, 6;
	add.s32 	%r77, %r75, %r76;
	ld.shared.u16 	%rs208, [%r77];
	add.s16 	%rs209, %rs208, %rs204;
	add.s16 	%rs210, %rs208, %rs205;
	add.s16 	%rs211, %rs208, %rs206;
	add.s16 	%rs212, %rs208, %rs207;
	min.s16 	%rs213, %rs209, %rs200;
	min.s16 	%rs214, %rs210, %rs201;
	min.s16 	%rs215, %rs211, %rs202;
	min.s16 	%rs216, %rs212, %rs203;
	st.shared.v4.u16 	[%r7], {%rs213, %rs214, %rs215, %rs216};
	bar.sync 	0;
	add.s32 	%r103, %r103, 4;
$L__BB9_8:
	setp.eq.s32 	%p9, %r23, 0;
	@%p9 bra 	$L__BB9_13;
	setp.eq.s32 	%p10, %r23, 1;
	@%p10 bra 	$L__BB9_11;
	shl.b32 	%r78, %r103, 1;
	add.s32 	%r79, %r78, %r8;
	ld.shared.v4.u16 	{%rs217, %rs218, %rs219, %rs220}, [%r7];
	mad.lo.s32 	%r80, %r79, %r29, %r22;
	ld.shared.v4.u16 	{%rs221, %rs222, %rs223, %rs224}, [%r80];
	and.b32  	%r81, %r78, -8;
	add.s32 	%r82, %r6, %r81;
	and.b32  	%r83, %r78, 6;
	add.s32 	%r84, %r82, %r83;
	ld.shared.u16 	%rs225, [%r84];
	add.s16 	%rs226, %rs225, %rs221;
	add.s16 	%rs227, %rs225, %rs222;
	add.s16 	%rs228, %rs225, %rs223;
	add.s16 	%rs229, %rs225, %rs224;
	min.s16 	%rs230, %rs226, %rs217;
	min.s16 	%rs231, %rs227, %rs218;
	min.s16 	%rs232, %rs228, %rs219;
	min.s16 	%rs233, %rs229, %rs220;
	st.shared.v4.u16 	[%r7], {%rs230, %rs231, %rs232, %rs233};
	bar.sync 	0;
	ld.shared.v4.u16 	{%rs234, %rs235, %rs236, %rs237}, [%r7];
	add.s32 	%r85, %r80, %r5;
	ld.shared.v4.u16 	{%rs238, %rs239, %rs240, %rs241}, [%r85];
	add.s32 	%r86, %r78, 2;
	and.b32  	%r87, %r86, -8;
	add.s32 	%r88, %r6, %r87;
	and.b32  	%r89, %r86, 6;
	add.s32 	%r90, %r88, %r89;
	ld.shared.u16 	%rs242, [%r90];
	add.s16 	%rs243, %rs242, %rs238;
	add.s16 	%rs244, %rs242, %rs239;
	add.s16 	%rs245, %rs242, %rs240;
	add.s16 	%rs246, %rs242, %rs241;
	min.s16 	%rs247, %rs243, %rs234;
	min.s16 	%rs248, %rs244, %rs235;
	min.s16 	%rs249, %rs245, %rs236;
	min.s16 	%rs250, %rs246, %rs237;
	st.shared.v4.u16 	[%r7], {%rs247, %rs248, %rs249, %rs250};
	bar.sync 	0;
	add.s32 	%r103, %r103, 2;
$L__BB9_11:
	and.b32  	%r91, %r29, 1;
	setp.eq.b32 	%p11, %r91, 1;
	not.pred 	%p12, %p11;
	@%p12 bra 	$L__BB9_13;
	shl.b32 	%r92, %r103, 1;
	add.s32 	%r93, %r92, %r8;
	ld.shared.v4.u16 	{%rs251, %rs252, %rs253, %rs254}, [%r7];
	mad.lo.s32 	%r94, %r93, %r29, %r22;
	ld.shared.v4.u16 	{%rs255, %rs256, %rs257, %rs258}, [%r94];
	and.b32  	%r95, %r92, -8;
	add.s32 	%r96, %r6, %r95;
	and.b32  	%r97, %r92, 6;
	add.s32 	%r98, %r96, %r97;
	ld.shared.u16 	%rs259, [%r98];
	add.s16 	%rs260, %rs259, %rs255;
	add.s16 	%rs261, %rs259, %rs256;
	add.s16 	%rs262, %rs259, %rs257;
	add.s16 	%rs263, %rs259, %rs258;
	min.s16 	%rs264, %rs260, %rs251;
	min.s16 	%rs265, %rs261, %rs252;
	min.s16 	%rs266, %rs262, %rs253;
	min.s16 	%rs267, %rs263, %rs254;
	st.shared.v4.u16 	[%r7], {%rs264, %rs265, %rs266, %rs267};
	bar.sync 	0;
$L__BB9_13:
	bar.sync 	0;
	ld.shared.v4.u16 	{%rs268, %rs269, %rs270, %rs271}, [%r7];
	st.global.v4.u16 	[%rd1], {%rs268, %rs269, %rs270, %rs271};
$L__BB9_14:
	ret;

}


// ===== COMPILED SASS (sm_100) =====

	.target	sm_100

	.elftype	@"ET_EXEC"


//--------------------- .note.nv.tkinfo           --------------------------
	.section	.note.nv.tkinfo,"",@"SHT_NOTE"
	.sectionflags	@"SHF_NOTE_NV_TKINFO"
	.tkinfo
        /*0018*/ 	.word	0x00000002
        /*0030*/ 	.string	""
        /*0030*/ 	.string	"ptxas"
        /*0030*/ 	.string	"Cuda compilation tools, release 13.0, V13.0.88"
        /*0030*/ 	.string	"Build cuda_13.0.r13.0/compiler.36424714_0"
        /*0030*/ 	.string	"-arch sm_100 -m 64 "



//--------------------- .note.nv.cuinfo           --------------------------
	.section	.note.nv.cuinfo,"",@"SHT_NOTE"
	.sectionflags	@"SHF_NOTE_NV_CUINFO"
        /*0018*/ 	.short	0x0002
        /*001a*/ 	.short	0x0064
        /*001c*/ 	.short	0x0082
	.zero		2


//--------------------- .nv.info                  --------------------------
	.section	.nv.info,"",@"SHT_CUDA_INFO"
	.align	4


	//----- nvinfo : EIATTR_REGCOUNT
	.align		4
        /*0000*/ 	.byte	0x04, 0x2f
        /*0002*/ 	.short	(.L_1 - .L_0)
	.align		4
.L_0:
        /*0004*/ 	.word	index@(_Z16FW_simple_kernelPsxxi)
        /*0008*/ 	.word	0x00000010


	//----- nvinfo : EIATTR_FRAME_SIZE
	.align		4
.L_1:
        /*000c*/ 	.byte	0x04, 0x11
        /*000e*/ 	.short	(.L_3 - .L_2)
	.align		4
.L_2:
        /*0010*/ 	.word	index@(_Z16FW_simple_kernelPsxxi)
        /*0014*/ 	.word	0x00000000


	//----- nvinfo : EIATTR_REGCOUNT
	.align		4
.L_3:
        /*0018*/ 	.byte	0x04, 0x2f
        /*001a*/ 	.short	(.L_5 - .L_4)
	.align		4
.L_4:
        /*001c*/ 	.word	index@(_Z27FW_simple_kernel_vectorizedP6short4xxi)
        /*0020*/ 	.word	0x00000013


	//----- nvinfo : EIATTR_FRAME_SIZE
	.align		4
.L_5:
        /*0024*/ 	.byte	0x04, 0x11
        /*0026*/ 	.short	(.L_7 - .L_6)
	.align		4
.L_6:
        /*0028*/ 	.word	index@(_Z27FW_simple_kernel_vectorizedP6short4xxi)
        /*002c*/ 	.word	0x00000000


	//----- nvinfo : EIATTR_REGCOUNT
	.align		4
.L_7:
        /*0030*/ 	.byte	0x04, 0x2f
        /*0032*/ 	.short	(.L_9 - .L_8)
	.align		4
.L_8:
        /*0034*/ 	.word	index@(_Z38FW_simple_kernel_vectorized_4x4_short4P6short4xxi)
        /*0038*/ 	.word	0x00000017


	//----- nvinfo : EIATTR_FRAME_SIZE
	.align		4
.L_9:
        /*003c*/ 	.byte	0x04, 0x11
        /*003e*/ 	.short	(.L_11 - .L_10)
	.align		4
.L_10:
        /*0040*/ 	.word	index@(_Z38FW_simple_kernel_vectorized_4x4_short4P6short4xxi)
        /*0044*/ 	.word	0x00000000


	//----- nvinfo : EIATTR_REGCOUNT
	.align		4
.L_11:
        /*0048*/ 	.byte	0x04, 0x2f
        /*004a*/ 	.short	(.L_13 - .L_12)
	.align		4
.L_12:
        /*004c*/ 	.word	index@(_Z31FW_simple_kernel_vectorized_4x4Psxxi)
        /*0050*/ 	.word	0x00000012


	//----- nvinfo : EIATTR_FRAME_SIZE
	.align		4
.L_13:
        /*0054*/ 	.byte	0x04, 0x11
        /*0056*/ 	.short	(.L_15 - .L_14)
	.align		4
.L_14:
        /*0058*/ 	.word	index@(_Z31FW_simple_kernel_vectorized_4x4Psxxi)
        /*005c*/ 	.word	0x00000000


	//----- nvinfo : EIATTR_REGCOUNT
	.align		4
.L_15:
        /*0060*/ 	.byte	0x04, 0x2f
        /*0062*/ 	.short	(.L_17 - .L_16)
	.align		4
.L_16:
        /*0064*/ 	.word	index@(_Z17blocked_FW_phase1Psxxii)
        /*0068*/ 	.word	0x00000018


	//----- nvinfo : EIATTR_FRAME_SIZE
	.align		4
.L_17:
        /*006c*/ 	.byte	0x04, 0x11
        /*006e*/ 	.short	(.L_19 - .L_18)
	.align		4
.L_18:
        /*0070*/ 	.word	index@(_Z17blocked_FW_phase1Psxxii)
        /*0074*/ 	.word	0x00000000


	//----- nvinfo : EIATTR_REGCOUNT
	.align		4
.L_19:
        /*0078*/ 	.byte	0x04, 0x2f
        /*007a*/ 	.short	(.L_21 - .L_20)
	.align		4
.L_20:
        /*007c*/ 	.word	index@(_Z28blocked_FW_phase1_vectorizedPsxxii)
        /*0080*/ 	.word	0x00000018


	//----- nvinfo : EIATTR_FRAME_SIZE
	.align		4
.L_21:
        /*0084*/ 	.byte	0x04, 0x11
        /*0086*/ 	.short	(.L_23 - .L_22)
	.align		4
.L_22:
        /*0088*/ 	.word	index@(_Z28blocked_FW_phase1_vectorizedPsxxii)
        /*008c*/ 	.word	0x00000000


	//----- nvinfo : EIATTR_REGCOUNT
	.align		4
.L_23:
        /*0090*/ 	.byte	0x04, 0x2f
        /*0092*/ 	.short	(.L_25 - .L_24)
	.align		4
.L_24:
        /*0094*/ 	.word	index@(_Z17blocked_FW_phase2Psxxii)
        /*0098*/ 	.word	0x0000001a


	//----- nvinfo : EIATTR_FRAME_SIZE
	.align		4
.L_25:
        /*009c*/ 	.byte	0x04, 0x11
        /*009e*/ 	.short	(.L_27 - .L_26)
	.align		4
.L_26:
        /*00a0*/ 	.word	index@(_Z17blocked_FW_phase2Psxxii)
        /*00a4*/ 	.word	0x00000000


	//----- nvinfo : EIATTR_REGCOUNT
	.align		4
.L_27:
        /*00a8*/ 	.byte	0x04, 0x2f
        /*00aa*/ 	.short	(.L_29 - .L_28)
	.align		4
.L_28:
        /*00ac*/ 	.word	index@(_Z28blocked_FW_phase2_vectorizedPsxxii)
        /*00b0*/ 	.word	0x00000020


	//----- nvinfo : EIATTR_FRAME_SIZE
	.align		4
.L_29:
        /*00b4*/ 	.byte	0x04, 0x11
        /*00b6*/ 	.short	(.L_31 - .L_30)
	.align		4
.L_30:
        /*00b8*/ 	.word	index@(_Z28blocked_FW_phase2_vectorizedPsxxii)
        /*00bc*/ 	.word	0x00000000


	//----- nvinfo : EIATTR_REGCOUNT
	.align		4
.L_31:
        /*00c0*/ 	.byte	0x04, 0x2f
        /*00c2*/ 	.short	(.L_33 - .L_32)
	.align		4
.L_32:
        /*00c4*/ 	.word	index@(_Z17blocked_FW_phase3Psxxii)
        /*00c8*/ 	.word	0x0000001d


	//----- nvinfo : EIATTR_FRAME_SIZE
	.align		4
.L_33:
        /*00cc*/ 	.byte	0x04, 0x11
        /*00ce*/ 	.short	(.L_35 - .L_34)
	.align		4
.L_34:
        /*00d0*/ 	.word	index@(_Z17blocked_FW_phase3Psxxii)
        /*00d4*/ 	.word	0x00000000


	//----- nvinfo : EIATTR_REGCOUNT
	.align		4
.L_35:
        /*00d8*/ 	.byte	0x04, 0x2f
        /*00da*/ 	.short	(.L_37 - .L_36)
	.align		4
.L_36:
        /*00dc*/ 	.word	index@(_Z28blocked_FW_phase3_vectorizedPsxxii)
        /*00e0*/ 	.word	0x00000018


	//----- nvinfo : EIATTR_FRAME_SIZE
	.align		4
.L_37:
        /*00e4*/ 	.byte	0x04, 0x11
        /*00e6*/ 	.short	(.L_39 - .L_38)
	.align		4
.L_38:
        /*00e8*/ 	.word	index@(_Z28blocked_FW_phase3_vectorizedPsxxii)
        /*00ec*/ 	.word	0x00000000


	//----- nvinfo : EIATTR_MIN_STACK_SIZE
	.align		4
.L_39:
        /*00f0*/ 	.byte	0x04, 0x12
        /*00f2*/ 	.short	(.L_41 - .L_40)
	.align		4
.L_40:
        /*00f4*/ 	.word	index@(_Z28blocked_FW_phase3_vectorizedPsxxii)
        /*00f8*/ 	.word	0x00000000


	//----- nvinfo : EIATTR_MIN_STACK_SIZE
	.align		4
.L_41:
        /*00fc*/ 	.byte	0x04, 0x12
        /*00fe*/ 	.short	(.L_43 - .L_42)
	.align		4
.L_42:
        /*0100*/ 	.word	index@(_Z17blocked_FW_phase3Psxxii)
        /*0104*/ 	.word	0x00000000


	//----- nvinfo : EIATTR_MIN_STACK_SIZE
	.align		4
.L_43:
        /*0108*/ 	.byte	0x04, 0x12
        /*010a*/ 	.short	(.L_45 - .L_44)
	.align		4
.L_44:
        /*010c*/ 	.word	index@(_Z28blocked_FW_phase2_vectorizedPsxxii)
        /*0110*/ 	.word	0x00000000


	//----- nvinfo : EIATTR_MIN_STACK_SIZE
	.align		4
.L_45:
        /*0114*/ 	.byte	0x04, 0x12
        /*0116*/ 	.short	(.L_47 - .L_46)
	.align		4
.L_46:
        /*0118*/ 	.word	index@(_Z17blocked_FW_phase2Psxxii)
        /*011c*/ 	.word	0x00000000


	//----- nvinfo : EIATTR_MIN_STACK_SIZE
	.align		4
.L_47:
        /*0120*/ 	.byte	0x04, 0x12
        /*0122*/ 	.short	(.L_49 - .L_48)
	.align		4
.L_48:
        /*0124*/ 	.word	index@(_Z28blocked_FW_phase1_vectorizedPsxxii)
        /*0128*/ 	.word	0x00000000


	//----- nvinfo : EIATTR_MIN_STACK_SIZE
	.align		4
.L_49:
        /*012c*/ 	.byte	0x04, 0x12
        /*012e*/ 	.short	(.L_51 - .L_50)
	.align		4
.L_50:
        /*0130*/ 	.word	index@(_Z17blocked_FW_phase1Psxxii)
        /*0134*/ 	.word	0x00000000


	//----- nvinfo : EIATTR_MIN_STACK_SIZE
	.align		4
.L_51:
        /*0138*/ 	.byte	0x04, 0x12
        /*013a*/ 	.short	(.L_53 - .L_52)
	.align		4
.L_52:
        /*013c*/ 	.word	index@(_Z31FW_simple_kernel_vectorized_4x4Psxxi)
        /*0140*/ 	.word	0x00000000


	//----- nvinfo : EIATTR_MIN_STACK_SIZE
	.align		4
.L_53:
        /*0144*/ 	.byte	0x04, 0x12
        /*0146*/ 	.short	(.L_55 - .L_54)
	.align		4
.L_54:
        /*0148*/ 	.word	index@(_Z38FW_simple_kernel_vectorized_4x4_short4P6short4xxi)
        /*014c*/ 	.word	0x00000000


	//----- nvinfo : EIATTR_MIN_STACK_SIZE
	.align		4
.L_55:
        /*0150*/ 	.byte	0x04, 0x12
        /*0152*/ 	.short	(.L_57 - .L_56)
	.align		4
.L_56:
        /*0154*/ 	.word	index@(_Z27FW_simple_kernel_vectorizedP6short4xxi)
        /*0158*/ 	.word	0x00000000


	//----- nvinfo : EIATTR_MIN_STACK_SIZE
	.align		4
.L_57:
        /*015c*/ 	.byte	0x04, 0x12
        /*015e*/ 	.short	(.L_59 - .L_58)
	.align		4
.L_58:
        /*0160*/ 	.word	index@(_Z16FW_simple_kernelPsxxi)
        /*0164*/ 	.word	0x00000000
.L_59:


//--------------------- .nv.compat                --------------------------
	.section	.nv.compat,"",@"SHT_CUDA_COMPAT_INFO"
	.align	4
        /*0000*/ 	.byte	0x02, 0x09, 0x00, 0x00, 0x02, 0x02, 0x01, 0x00, 0x02, 0x05, 0x05, 0x00, 0x03, 0x07, 0x01, 0x01
        /*0010*/ 	.byte	0x02, 0x03, 0x00, 0x00, 0x02, 0x06, 0x01, 0x00, 0x04, 0x0b, 0x08, 0x00, 0x09, 0x00, 0x00, 0x00
        /*0020*/ 	.byte	0x00, 0x00, 0x00, 0x00


//--------------------- .nv.info._Z28blocked_FW_phase3_vectorizedPsxxii --------------------------
	.section	.nv.info._Z28blocked_FW_phase3_vectorizedPsxxii,"",@"SHT_CUDA_INFO"
	.sectionflags	@""
	.align	4


	//----- nvinfo : EIATTR_CUDA_API_VERSION
	.align		4
        /*0000*/ 	.byte	0x04, 0x37
        /*0002*/ 	.short	(.L_61 - .L_60)
.L_60:
        /*0004*/ 	.word	0x00000082


	//----- nvinfo : EIATTR_KPARAM_INFO
	.align		4
.L_61:
        /*0008*/ 	.byte	0x04, 0x17
        /*000a*/ 	.short	(.L_63 - .L_62)
.L_62:
        /*000c*/ 	.word	0x00000000
        /*0010*/ 	.short	0x0004
        /*0012*/ 	.short	0x001c
        /*0014*/ 	.byte	0x00, 0xf0, 0x11, 0x00


	//----- nvinfo : EIATTR_KPARAM_INFO
	.align		4
.L_63:
        /*0018*/ 	.byte	0x04, 0x17
        /*001a*/ 	.short	(.L_65 - .L_64)
.L_64:
        /*001c*/ 	.word	0x00000000
        /*0020*/ 	.short	0x0003
        /*0022*/ 	.short	0x0018
        /*0024*/ 	.byte	0x00, 0xf0, 0x11, 0x00


	//----- nvinfo : EIATTR_KPARAM_INFO
	.align		4
.L_65:
        /*0028*/ 	.byte	0x04, 0x17
        /*002a*/ 	.short	(.L_67 - .L_66)
.L_66:
        /*002c*/ 	.word	0x00000000
        /*0030*/ 	.short	0x0002
        /*0032*/ 	.short	0x0010
        /*0034*/ 	.byte	0x00, 0xf0, 0x21, 0x00


	//----- nvinfo : EIATTR_KPARAM_INFO
	.align		4
.L_67:
        /*0038*/ 	.byte	0x04, 0x17
        /*003a*/ 	.short	(.L_69 - .L_68)
.L_68:
        /*003c*/ 	.word	0x00000000
        /*0040*/ 	.short	0x0001
        /*0042*/ 	.short	0x0008
        /*0044*/ 	.byte	0x00, 0xf0, 0x21, 0x00


	//----- nvinfo : EIATTR_KPARAM_INFO
	.align		4
.L_69:
        /*0048*/ 	.byte	0x04, 0x17
        /*004a*/ 	.short	(.L_71 - .L_70)
.L_70:
        /*004c*/ 	.word	0x00000000
        /*0050*/ 	.short	0x0000
        /*0052*/ 	.short	0x0000
        /*0054*/ 	.byte	0x00, 0xf5, 0x21, 0x00


	//----- nvinfo : EIATTR_SPARSE_MMA_MASK
	.align		4
.L_71:
        /*0058*/ 	.byte	0x03, 0x50
        /*005a*/ 	.short	0x0000


	//----- nvinfo : EIATTR_MAXREG_COUNT
	.align		4
        /*005c*/ 	.byte	0x03, 0x1b
        /*005e*/ 	.short	0x00ff


	//----- nvinfo : EIATTR_NUM_BARRIERS
	.align		4
        /*0060*/ 	.byte	0x02, 0x4c
        /*0062*/ 	.byte	0x01
	.zero		1


	//----- nvinfo : EIATTR_MERCURY_ISA_VERSION
	.align		4
        /*0064*/ 	.byte	0x03, 0x5f
        /*0066*/ 	.short	0x0101


	//----- nvinfo : EIATTR_VRC_CTA_INIT_COUNT
	.align		4
        /*0068*/ 	.byte	0x02, 0x4a
	.zero		1
	.zero		1


	//----- nvinfo : EIATTR_EXIT_INSTR_OFFSETS
	.align		4
        /*006c*/ 	.byte	0x04, 0x1c
        /*006e*/ 	.short	(.L_73 - .L_72)


	//   ....[0]....
.L_72:
        /*0070*/ 	.word	0x00000060


	//   ....[1]....
        /*0074*/ 	.word	0x00001c00


	//----- nvinfo : EIATTR_CBANK_PARAM_SIZE
	.align		4
.L_73:
        /*0078*/ 	.byte	0x03, 0x19
        /*007a*/ 	.short	0x0020


	//----- nvinfo : EIATTR_PARAM_CBANK
	.align		4
        /*007c*/ 	.byte	0x04, 0x0a
        /*007e*/ 	.short	(.L_75 - .L_74)
	.align		4
.L_74:
        /*0080*/ 	.word	index@(.nv.constant0._Z28blocked_FW_phase3_vectorizedPsxxii)
        /*0084*/ 	.short	0x0380
        /*0086*/ 	.short	0x0020


	//----- nvinfo : EIATTR_SW_WAR
	.align		4
.L_75:
        /*0088*/ 	.byte	0x04, 0x36
        /*008a*/ 	.short	(.L_77 - .L_76)
.L_76:
        /*008c*/ 	.word	0x00000008
.L_77:


//--------------------- .nv.info._Z17blocked_FW_phase3Psxxii --------------------------
	.section	.nv.info._Z17blocked_FW_phase3Psxxii,"",@"SHT_CUDA_INFO"
	.sectionflags	@""
	.align	4


	//----- nvinfo : EIATTR_CUDA_API_VERSION
	.align		4
        /*0000*/ 	.byte	0x04, 0x37
        /*0002*/ 	.short	(.L_79 - .L_78)
.L_78:
        /*0004*/ 	.word	0x00000082


	//----- nvinfo : EIATTR_KPARAM_INFO
	.align		4
.L_79:
        /*0008*/ 	.byte	0x04, 0x17
        /*000a*/ 	.short	(.L_81 - .L_80)
.L_80:
        /*000c*/ 	.word	0x00000000
        /*0010*/ 	.short	0x0004
        /*0012*/ 	.short	0x001c
        /*0014*/ 	.byte	0x00, 0xf0, 0x11, 0x00


	//----- nvinfo : EIATTR_KPARAM_INFO
	.align		4
.L_81:
        /*0018*/ 	.byte	0x04, 0x17
        /*001a*/ 	.short	(.L_83 - .L_82)
.L_82:
        /*001c*/ 	.word	0x00000000
        /*0020*/ 	.short	0x0003
        /*0022*/ 	.short	0x0018
        /*0024*/ 	.byte	0x00, 0xf0, 0x11, 0x00


	//----- nvinfo : EIATTR_KPARAM_INFO
	.align		4
.L_83:
        /*0028*/ 	.byte	0x04, 0x17
        /*002a*/ 	.short	(.L_85 - .L_84)
.L_84:
        /*002c*/ 	.word	0x00000000
        /*0030*/ 	.short	0x0002
        /*0032*/ 	.short	0x0010
        /*0034*/ 	.byte	0x00, 0xf0, 0x21, 0x00


	//----- nvinfo : EIATTR_KPARAM_INFO
	.align		4
.L_85:
        /*0038*/ 	.byte	0x04, 0x17
        /*003a*/ 	.short	(.L_87 - .L_86)
.L_86:
        /*003c*/ 	.word	0x00000000
        /*0040*/ 	.short	0x0001
        /*0042*/ 	.short	0x0008
        /*0044*/ 	.byte	0x00, 0xf0, 0x21, 0x00


	//----- nvinfo : EIATTR_KPARAM_INFO
	.align		4
.L_87:
        /*0048*/ 	.byte	0x04, 0x17
        /*004a*/ 	.short	(.L_89 - .L_88)
.L_88:
        /*004c*/ 	.word	0x00000000
        /*0050*/ 	.short	0x0000
        /*0052*/ 	.short	0x0000
        /*0054*/ 	.byte	0x00, 0xf5, 0x21, 0x00


	//----- nvinfo : EIATTR_SPARSE_MMA_MASK
	.align		4
.L_89:
        /*0058*/ 	.byte	0x03, 0x50
        /*005a*/ 	.short	0x0000


	//----- nvinfo : EIATTR_MAXREG_COUNT
	.align		4
        /*005c*/ 	.byte	0x03, 0x1b
        /*005e*/ 	.short	0x00ff


	//----- nvinfo : EIATTR_NUM_BARRIERS
	.align		4
        /*0060*/ 	.byte	0x02, 0x4c
        /*0062*/ 	.byte	0x01
	.zero		1


	//----- nvinfo : EIATTR_MERCURY_ISA_VERSION
	.align		4
        /*0064*/ 	.byte	0x03, 0x5f
        /*0066*/ 	.short	0x0101


	//----- nvinfo : EIATTR_VRC_CTA_INIT_COUNT
	.align		4
        /*0068*/ 	.byte	0x02, 0x4a
	.zero		1
	.zero		1


	//----- nvinfo : EIATTR_EXIT_INSTR_OFFSETS
	.align		4
        /*006c*/ 	.byte	0x04, 0x1c
        /*006e*/ 	.short	(.L_91 - .L_90)


	//   ....[0]....
.L_90:
        /*0070*/ 	.word	0x00000060


	//   ....[1]....
        /*0074*/ 	.word	0x00000940


	//----- nvinfo : EIATTR_CBANK_PARAM_SIZE
	.align		4
.L_91:
        /*0078*/ 	.byte	0x03, 0x19
        /*007a*/ 	.short	0x0020


	//----- nvinfo : EIATTR_PARAM_CBANK
	.align		4
        /*007c*/ 	.byte	0x04, 0x0a
        /*007e*/ 	.short	(.L_93 - .L_92)
	.align		4
.L_92:
        /*0080*/ 	.word	index@(.nv.constant0._Z17blocked_FW_phase3Psxxii)
        /*0084*/ 	.short	0x0380
        /*0086*/ 	.short	0x0020


	//----- nvinfo : EIATTR_SW_WAR
	.align		4
.L_93:
        /*0088*/ 	.byte	0x04, 0x36
        /*008a*/ 	.short	(.L_95 - .L_94)
.L_94:
        /*008c*/ 	.word	0x00000008
.L_95:


//--------------------- .nv.info._Z28blocked_FW_phase2_vectorizedPsxxii --------------------------
	.section	.nv.info._Z28blocked_FW_phase2_vectorizedPsxxii,"",@"SHT_CUDA_INFO"
	.sectionflags	@""
	.align	4


	//----- nvinfo : EIATTR_CUDA_API_VERSION
	.align		4
        /*0000*/ 	.byte	0x04, 0x37
        /*0002*/ 	.short	(.L_97 - .L_96)
.L_96:
        /*0004*/ 	.word	0x00000082


	//----- nvinfo : EIATTR_KPARAM_INFO
	.align		4
.L_97:
        /*0008*/ 	.byte	0x04, 0x17
        /*000a*/ 	.short	(.L_99 - .L_98)
.L_98:
        /*000c*/ 	.word	0x00000000
        /*0010*/ 	.short	0x0004
        /*0012*/ 	.short	0x001c
        /*0014*/ 	.byte	0x00, 0xf0, 0x11, 0x00


	//----- nvinfo : EIATTR_KPARAM_INFO
	.align		4
.L_99:
        /*0018*/ 	.byte	0x04, 0x17
        /*001a*/ 	.short	(.L_101 - .L_100)
.L_100:
        /*001c*/ 	.word	0x00000000
        /*0020*/ 	.short	0x0003
        /*0022*/ 	.short	0x0018
        /*0024*/ 	.byte	0x00, 0xf0, 0x11, 0x00


	//----- nvinfo : EIATTR_KPARAM_INFO
	.align		4
.L_101:
        /*0028*/ 	.byte	0x04, 0x17
        /*002a*/ 	.short	(.L_103 - .L_102)
.L_102:
        /*002c*/ 	.word	0x00000000
        /*0030*/ 	.short	0x0002
        /*0032*/ 	.short	0x0010
        /*0034*/ 	.byte	0x00, 0xf0, 0x21, 0x00


	//----- nvinfo : EIATTR_KPARAM_INFO
	.align		4
.L_103:
        /*0038*/ 	.byte	0x04, 0x17
        /*003a*/ 	.short	(.L_105 - .L_104)
.L_104:
        /*003c*/ 	.word	0x00000000
        /*0040*/ 	.short	0x0001
        /*0042*/ 	.short	0x0008
        /*0044*/ 	.byte	0x00, 0xf0, 0x21, 0x00


	//----- nvinfo : EIATTR_KPARAM_INFO
	.align		4
.L_105:
        /*0048*/ 	.byte	0x04, 0x17
        /*004a*/ 	.short	(.L_107 - .L_106)
.L_106:
        /*004c*/ 	.word	0x00000000
        /*0050*/ 	.short	0x0000
        /*0052*/ 	.short	0x0000
        /*0054*/ 	.byte	0x00, 0xf5, 0x21, 0x00


	//----- nvinfo : EIATTR_SPARSE_MMA_MASK
	.align		4
.L_107:
        /*0058*/ 	.byte	0x03, 0x50
        /*005a*/ 	.short	0x0000


	//----- nvinfo : EIATTR_MAXREG_COUNT
	.align		4
        /*005c*/ 	.byte	0x03, 0x1b
        /*005e*/ 	.short	0x00ff


	//----- nvinfo : EIATTR_NUM_BARRIERS
	.align		4
        /*0060*/ 	.byte	0x02, 0x4c
        /*0062*/ 	.byte	0x01
	.zero		1


	//----- nvinfo : EIATTR_MERCURY_ISA_VERSION
	.align		4
        /*0064*/ 	.byte	0x03, 0x5f
        /*0066*/ 	.short	0x0101


	//----- nvinfo : EIATTR_VRC_CTA_INIT_COUNT
	.align		4
        /*0068*/ 	.byte	0x02, 0x4a
	.zero		1
	.zero		1


	//----- nvinfo : EIATTR_EXIT_INSTR_OFFSETS
	.align		4
        /*006c*/ 	.byte	0x04, 0x1c
        /*006e*/ 	.short	(.L_109 - .L_108)


	//   ....[0]....
.L_108:
        /*0070*/ 	.word	0x00000040


	//   ....[1]....
        /*0074*/ 	.word	0x00003370


	//----- nvinfo : EIATTR_CBANK_PARAM_SIZE
	.align		4
.L_109:
        /*0078*/ 	.byte	0x03, 0x19
        /*007a*/ 	.short	0x0020


	//----- nvinfo : EIATTR_PARAM_CBANK
	.align		4
        /*007c*/ 	.byte	0x04, 0x0a
        /*007e*/ 	.short	(.L_111 - .L_110)
	.align		4
.L_110:
        /*0080*/ 	.word	index@(.nv.constant0._Z28blocked_FW_phase2_vectorizedPsxxii)
        /*0084*/ 	.short	0x0380
        /*0086*/ 	.short	0x0020


	//----- nvinfo : EIATTR_SW_WAR
	.align		4
.L_111:
        /*0088*/ 	.byte	0x04, 0x36
        /*008a*/ 	.short	(.L_113 - .L_112)
.L_112:
        /*008c*/ 	.word	0x00000008
.L_113:


//--------------------- .nv.info._Z17blocked_FW_phase2Psxxii --------------------------
	.section	.nv.info._Z17blocked_FW_phase2Psxxii,"",@"SHT_CUDA_INFO"
	.sectionflags	@""
	.align	4


	//----- nvinfo : EIATTR_CUDA_API_VERSION
	.align		4
        /*0000*/ 	.byte	0x04, 0x37
        /*0002*/ 	.short	(.L_115 - .L_114)
.L_114:
        /*0004*/ 	.word	0x00000082


	//----- nvinfo : EIATTR_KPARAM_INFO
	.align		4
.L_115:
        /*0008*/ 	.byte	0x04, 0x17
        /*000a*/ 	.short	(.L_117 - .L_116)
.L_116:
        /*000c*/ 	.word	0x00000000
        /*0010*/ 	.short	0x0004
        /*0012*/ 	.short	0x001c
        /*0014*/ 	.byte	0x00, 0xf0, 0x11, 0x00


	//----- nvinfo : EIATTR_KPARAM_INFO
	.align		4
.L_117:
        /*0018*/ 	.byte	0x04, 0x17
        /*001a*/ 	.short	(.L_119 - .L_118)
.L_118:
        /*001c*/ 	.word	0x00000000
        /*0020*/ 	.short	0x0003
        /*0022*/ 	.short	0x0018
        /*0024*/ 	.byte	0x00, 0xf0, 0x11, 0x00


	//----- nvinfo : EIATTR_KPARAM_INFO
	.align		4
.L_119:
        /*0028*/ 	.byte	0x04, 0x17
        /*002a*/ 	.short	(.L_121 - .L_120)
.L_120:
        /*002c*/ 	.word	0x00000000
        /*0030*/ 	.short	0x0002
        /*0032*/ 	.short	0x0010
        /*0034*/ 	.byte	0x00, 0xf0, 0x21, 0x00


	//----- nvinfo : EIATTR_KPARAM_INFO
	.align		4
.L_121:
        /*0038*/ 	.byte	0x04, 0x17
        /*003a*/ 	.short	(.L_123 - .L_122)
.L_122:
        /*003c*/ 	.word	0x00000000
        /*0040*/ 	.short	0x0001
        /*0042*/ 	.short	0x0008
        /*0044*/ 	.byte	0x00, 0xf0, 0x21, 0x00


	//----- nvinfo : EIATTR_KPARAM_INFO
	.align		4
.L_123:
        /*0048*/ 	.byte	0x04, 0x17
        /*004a*/ 	.short	(.L_125 - .L_124)
.L_124:
        /*004c*/ 	.word	0x00000000
        /*0050*/ 	.short	0x0000
        /*0052*/ 	.short	0x0000
        /*0054*/ 	.byte	0x00, 0xf5, 0x21, 0x00


	//----- nvinfo : EIATTR_SPARSE_MMA_MASK
	.align		4
.L_125:
        /*0058*/ 	.byte	0x03, 0x50
        /*005a*/ 	.short	0x0000


	//----- nvinfo : EIATTR_MAXREG_COUNT
	.align		4
        /*005c*/ 	.byte	0x03, 0x1b
        /*005e*/ 	.short	0x00ff


	//----- nvinfo : EIATTR_NUM_BARRIERS
	.align		4
        /*0060*/ 	.byte	0x02, 0x4c
        /*0062*/ 	.byte	0x01
	.zero		1


	//----- nvinfo : EIATTR_MERCURY_ISA_VERSION
	.align		4
        /*0064*/ 	.byte	0x03, 0x5f
        /*0066*/ 	.short	0x0101


	//----- nvinfo : EIATTR_VRC_CTA_INIT_COUNT
	.align		4
        /*0068*/ 	.byte	0x02, 0x4a
	.zero		1
	.zero		1


	//----- nvinfo : EIATTR_EXIT_INSTR_OFFSETS
	.align		4
        /*006c*/ 	.byte	0x04, 0x1c
        /*006e*/ 	.short	(.L_127 - .L_126)


	//   ....[0]....
.L_126:
        /*0070*/ 	.word	0x00000040


	//   ....[1]....
        /*0074*/ 	.word	0x00000ed0


	//----- nvinfo : EIATTR_CBANK_PARAM_SIZE
	.align		4
.L_127:
        /*0078*/ 	.byte	0x03, 0x19
        /*007a*/ 	.short	0x0020


	//----- nvinfo : EIATTR_PARAM_CBANK
	.align		4
        /*007c*/ 	.byte	0x04, 0x0a
        /*007e*/ 	.short	(.L_129 - .L_128)
	.align		4
.L_128:
        /*0080*/ 	.word	index@(.nv.constant0._Z17blocked_FW_phase2Psxxii)
        /*0084*/ 	.short	0x0380
        /*0086*/ 	.short	0x0020


	//----- nvinfo : EIATTR_SW_WAR
	.align		4
.L_129:
        /*0088*/ 	.byte	0x04, 0x36
        /*008a*/ 	.short	(.L_131 - .L_130)
.L_130:
        /*008c*/ 	.word	0x00000008
.L_131:


//--------------------- .nv.info._Z28blocked_FW_phase1_vectorizedPsxxii --------------------------
	.section	.nv.info._Z28blocked_FW_phase1_vectorizedPsxxii,"",@"SHT_CUDA_INFO"
	.sectionflags	@""
	.align	4


	//----- nvinfo : EIATTR_CUDA_API_VERSION
	.align		4
        /*0000*/ 	.byte	0x04, 0x37
        /*0002*/ 	.short	(.L_133 - .L_132)
.L_132:
        /*0004*/ 	.word	0x00000082


	//----- nvinfo : EIATTR_KPARAM_INFO
	.align		4
.L_133:
        /*0008*/ 	.byte	0x04, 0x17
        /*000a*/ 	.short	(.L_135 - .L_134)
.L_134:
        /*000c*/ 	.word	0x00000000
        /*0010*/ 	.short	0x0004
        /*0012*/ 	.short	0x001c
        /*0014*/ 	.byte	0x00, 0xf0, 0x11, 0x00


	//----- nvinfo : EIATTR_KPARAM_INFO
	.align		4
.L_135:
        /*0018*/ 	.byte	0x04, 0x17
        /*001a*/ 	.short	(.L_137 - .L_136)
.L_136:
        /*001c*/ 	.word	0x00000000
        /*0020*/ 	.short	0x0003
        /*0022*/ 	.short	0x0018
        /*0024*/ 	.byte	0x00, 0xf0, 0x11, 0x00


	//----- nvinfo : EIATTR_KPARAM_INFO
	.align		4
.L_137:
        /*0028*/ 	.byte	0x04, 0x17
        /*002a*/ 	.short	(.L_139 - .L_138)
.L_138:
        /*002c*/ 	.word	0x00000000
        /*0030*/ 	.short	0x0002
        /*0032*/ 	.short	0x0010
        /*0034*/ 	.byte	0x00, 0xf0, 0x21, 0x00


	//----- nvinfo : EIATTR_KPARAM_INFO
	.align		4
.L_139:
        /*0038*/ 	.byte	0x04, 0x17
        /*003a*/ 	.short	(.L_141 - .L_140)
.L_140:
        /*003c*/ 	.word	0x00000000
        /*0040*/ 	.short	0x0001
        /*0042*/ 	.short	0x0008
        /*0044*/ 	.byte	0x00, 0xf0, 0x21, 0x00


	//----- nvinfo : EIATTR_KPARAM_INFO
	.align		4
.L_141:
        /*0048*/ 	.byte	0x04, 0x17
        /*004a*/ 	.short	(.L_143 - .L_142)
.L_142:
        /*004c*/ 	.word	0x00000000
        /*0050*/ 	.short	0x0000
        /*0052*/ 	.short	0x0000
        /*0054*/ 	.byte	0x00, 0xf5, 0x21, 0x00


	//----- nvinfo : EIATTR_SPARSE_MMA_MASK
	.align		4
.L_143:
        /*0058*/ 	.byte	0x03, 0x50
        /*005a*/ 	.short	0x0000


	//----- nvinfo : EIATTR_MAXREG_COUNT
	.align		4
        /*005c*/ 	.byte	0x03, 0x1b
        /*005e*/ 	.short	0x00ff


	//----- nvinfo : EIATTR_NUM_BARRIERS
	.align		4
        /*0060*/ 	.byte	0x02, 0x4c
        /*0062*/ 	.byte	0x01
	.zero		1


	//----- nvinfo : EIATTR_MERCURY_ISA_VERSION
	.align		4
        /*0064*/ 	.byte	0x03, 0x5f
        /*0066*/ 	.short	0x0101


	//----- nvinfo : EIATTR_VRC_CTA_INIT_COUNT
	.align		4
        /*0068*/ 	.byte	0x02, 0x4a
	.zero		1
	.zero		1


	//----- nvinfo : EIATTR_EXIT_INSTR_OFFSETS
	.align		4
        /*006c*/ 	.byte	0x04, 0x1c
        /*006e*/ 	.short	(.L_145 - .L_144)


	//   ....[0]....
.L_144:
        /*0070*/ 	.word	0x00001930


	//----- nvinfo : EIATTR_CBANK_PARAM_SIZE
	.align		4
.L_145:
        /*0074*/ 	.byte	0x03, 0x19
        /*0076*/ 	.short	0x0020


	//----- nvinfo : EIATTR_PARAM_CBANK
	.align		4
        /*0078*/ 	.byte	0x04, 0x0a
        /*007a*/ 	.short	(.L_147 - .L_146)
	.align		4
.L_146:
        /*007c*/ 	.word	index@(.nv.constant0._Z28blocked_FW_phase1_vectorizedPsxxii)
        /*0080*/ 	.short	0x0380
        /*0082*/ 	.short	0x0020


	//----- nvinfo : EIATTR_SW_WAR
	.align		4
.L_147:
        /*0084*/ 	.byte	0x04, 0x36
        /*0086*/ 	.short	(.L_149 - .L_148)
.L_148:
        /*0088*/ 	.word	0x00000008
.L_149:


//--------------------- .nv.info._Z17blocked_FW_phase1Psxxii --------------------------
	.section	.nv.info._Z17blocked_FW_phase1Psxxii,"",@"SHT_CUDA_INFO"
	.sectionflags	@""
	.align	4


	//----- nvinfo : EIATTR_CUDA_API_VERSION
	.align		4
        /*0000*/ 	.byte	0x04, 0x37
        /*0002*/ 	.short	(.L_151 - .L_150)
.L_150:
        /*0004*/ 	.word	0x00000082


	//----- nvinfo : EIATTR_KPARAM_INFO
	.align		4
.L_151:
        /*0008*/ 	.byte	0x04, 0x17
        /*000a*/ 	.short	(.L_153 - .L_152)
.L_152:
        /*000c*/ 	.word	0x00000000
        /*0010*/ 	.short	0x0004
        /*0012*/ 	.short	0x001c
        /*0014*/ 	.byte	0x00, 0xf0, 0x11, 0x00


	//----- nvinfo : EIATTR_KPARAM_INFO
	.align		4
.L_153:
        /*0018*/ 	.byte	0x04, 0x17
        /*001a*/ 	.short	(.L_155 - .L_154)
.L_154:
        /*001c*/ 	.word	0x00000000
        /*0020*/ 	.short	0x0003
        /*0022*/ 	.short	0x0018
        /*0024*/ 	.byte	0x00, 0xf0, 0x11, 0x00


	//----- nvinfo : EIATTR_KPARAM_INFO
	.align		4
.L_155:
        /*0028*/ 	.byte	0x04, 0x17
        /*002a*/ 	.short	(.L_157 - .L_156)
.L_156:
        /*002c*/ 	.word	0x00000000
        /*0030*/ 	.short	0x0002
        /*0032*/ 	.short	0x0010
        /*0034*/ 	.byte	0x00, 0xf0, 0x21, 0x00


	//----- nvinfo : EIATTR_KPARAM_INFO
	.align		4
.L_157:
        /*0038*/ 	.byte	0x04, 0x17
        /*003a*/ 	.short	(.L_159 - .L_158)
.L_158:
        /*003c*/ 	.word	0x00000000
        /*0040*/ 	.short	0x0001
        /*0042*/ 	.short	0x0008
        /*0044*/ 	.byte	0x00, 0xf0, 0x21, 0x00


	//----- nvinfo : EIATTR_KPARAM_INFO
	.align		4
.L_159:
        /*0048*/ 	.byte	0x04, 0x17
        /*004a*/ 	.short	(.L_161 - .L_160)
.L_160:
        /*004c*/ 	.word	0x00000000
        /*0050*/ 	.short	0x0000
        /*0052*/ 	.short	0x0000
        /*0054*/ 	.byte	0x00, 0xf5, 0x21, 0x00


	//----- nvinfo : EIATTR_SPARSE_MMA_MASK
	.align		4
.L_161:
        /*0058*/ 	.byte	0x03, 0x50
        /*005a*/ 	.short	0x0000


	//----- nvinfo : EIATTR_MAXREG_COUNT
	.align		4
        /*005c*/ 	.byte	0x03, 0x1b
        /*005e*/ 	.short	0x00ff


	//----- nvinfo : EIATTR_NUM_BARRIERS
	.align		4
        /*0060*/ 	.byte	0x02, 0x4c
        /*0062*/ 	.byte	0x01
	.zero		1


	//----- nvinfo : EIATTR_MERCURY_ISA_VERSION
	.align		4
        /*0064*/ 	.byte	0x03, 0x5f
        /*0066*/ 	.short	0x0101


	//----- nvinfo : EIATTR_VRC_CTA_INIT_COUNT
	.align		4
        /*0068*/ 	.byte	0x02, 0x4a
	.zero		1
	.zero		1


	//----- nvinfo : EIATTR_EXIT_INSTR_OFFSETS
	.align		4
        /*006c*/ 	.byte	0x04, 0x1c
        /*006e*/ 	.short	(.L_163 - .L_162)


	//   ....[0]....
.L_162:
        /*0070*/ 	.word	0x00000700


	//----- nvinfo : EIATTR_CBANK_PARAM_SIZE
	.align		4
.L_163:
        /*0074*/ 	.byte	0x03, 0x19
        /*0076*/ 	.short	0x0020


	//----- nvinfo : EIATTR_PARAM_CBANK
	.align		4
        /*0078*/ 	.byte	0x04, 0x0a
        /*007a*/ 	.short	(.L_165 - .L_164)
	.align		4
.L_164:
        /*007c*/ 	.word	index@(.nv.constant0._Z17blocked_FW_phase1Psxxii)
        /*0080*/ 	.short	0x0380
        /*0082*/ 	.short	0x0020


	//----- nvinfo : EIATTR_SW_WAR
	.align		4
.L_165:
        /*0084*/ 	.byte	0x04, 0x36
        /*0086*/ 	.short	(.L_167 - .L_166)
.L_166:
        /*0088*/ 	.word	0x00000008
.L_167:


//--------------------- .nv.info._Z31FW_simple_kernel_vectorized_4x4Psxxi --------------------------
	.section	.nv.info._Z31FW_simple_kernel_vectorized_4x4Psxxi,"",@"SHT_CUDA_INFO"
	.sectionflags	@""
	.align	4


	//----- nvinfo : EIATTR_CUDA_API_VERSION
	.align		4
        /*0000*/ 	.byte	0x04, 0x37
        /*0002*/ 	.short	(.L_169 - .L_168)
.L_168:
        /*0004*/ 	.word	0x00000082


	//----- nvinfo : EIATTR_KPARAM_INFO
	.align		4
.L_169:
        /*0008*/ 	.byte	0x04, 0x17
        /*000a*/ 	.short	(.L_171 - .L_170)
.L_170:
        /*000c*/ 	.word	0x00000000
        /*0010*/ 	.short	0x0003
        /*0012*/ 	.short	0x0018
        /*0014*/ 	.byte	0x00, 0xf0, 0x11, 0x00


	//----- nvinfo : EIATTR_KPARAM_INFO
	.align		4
.L_171:
        /*0018*/ 	.byte	0x04, 0x17
        /*001a*/ 	.short	(.L_173 - .L_172)
.L_172:
        /*001c*/ 	.word	0x00000000
        /*0020*/ 	.short	0x0002
        /*0022*/ 	.short	0x0010
        /*0024*/ 	.byte	0x00, 0xf0, 0x21, 0x00


	//----- nvinfo : EIATTR_KPARAM_INFO
	.align		4
.L_173:
        /*0028*/ 	.byte	0x04, 0x17
        /*002a*/ 	.short	(.L_175 - .L_174)
.L_174:
        /*002c*/ 	.word	0x00000000
        /*0030*/ 	.short	0x0001
        /*0032*/ 	.short	0x0008
        /*0034*/ 	.byte	0x00, 0xf0, 0x21, 0x00


	//----- nvinfo : EIATTR_KPARAM_INFO
	.align		4
.L_175:
        /*0038*/ 	.byte	0x04, 0x17
        /*003a*/ 	.short	(.L_177 - .L_176)
.L_176:
        /*003c*/ 	.word	0x00000000
        /*0040*/ 	.short	0x0000
        /*0042*/ 	.short	0x0000
        /*0044*/ 	.byte	0x00, 0xf5, 0x21, 0x00


	//----- nvinfo : EIATTR_SPARSE_MMA_MASK
	.align		4
.L_177:
        /*0048*/ 	.byte	0x03, 0x50
        /*004a*/ 	.short	0x0000


	//----- nvinfo : EIATTR_MAXREG_COUNT
	.align		4
        /*004c*/ 	.byte	0x03, 0x1b
        /*004e*/ 	.short	0x00ff


	//----- nvinfo : EIATTR_MERCURY_ISA_VERSION
	.align		4
        /*0050*/ 	.byte	0x03, 0x5f
        /*0052*/ 	.short	0x0101


	//----- nvinfo : EIATTR_VRC_CTA_INIT_COUNT
	.align		4
        /*0054*/ 	.byte	0x02, 0x4a
	.zero		1
	.zero		1


	//----- nvinfo : EIATTR_EXIT_INSTR_OFFSETS
	.align		4
        /*0058*/ 	.byte	0x04, 0x1c
        /*005a*/ 	.short	(.L_179 - .L_178)


	//   ....[0]....
.L_178:
        /*005c*/ 	.word	0x00000110


	//   ....[1]....
        /*0060*/ 	.word	0x00000bc0


	//   ....[2]....
        /*0064*/ 	.word	0x00000bf0


	//----- nvinfo : EIATTR_CBANK_PARAM_SIZE
	.align		4
.L_179:
        /*0068*/ 	.byte	0x03, 0x19
        /*006a*/ 	.short	0x001c


	//----- nvinfo : EIATTR_PARAM_CBANK
	.align		4
        /*006c*/ 	.byte	0x04, 0x0a
        /*006e*/ 	.short	(.L_181 - .L_180)
	.align		4
.L_180:
        /*0070*/ 	.word	index@(.nv.constant0._Z31FW_simple_kernel_vectorized_4x4Psxxi)
        /*0074*/ 	.short	0x0380
        /*0076*/ 	.short	0x001c


	//----- nvinfo : EIATTR_SW_WAR
	.align		4
.L_181:
        /*0078*/ 	.byte	0x04, 0x36
        /*007a*/ 	.short	(.L_183 - .L_182)
.L_182:
        /*007c*/ 	.word	0x00000008
.L_183:


//--------------------- .nv.info._Z38FW_simple_kernel_vectorized_4x4_short4P6short4xxi --------------------------
	.section	.nv.info._Z38FW_simple_kernel_vectorized_4x4_short4P6short4xxi,"",@"SHT_CUDA_INFO"
	.sectionflags	@""
	.align	4


	//----- nvinfo : EIATTR_CUDA_API_VERSION
	.align		4
        /*0000*/ 	.byte	0x04, 0x37
        /*0002*/ 	.short	(.L_185 - .L_184)
.L_184:
        /*0004*/ 	.word	0x00000082


	//----- nvinfo : EIATTR_KPARAM_INFO
	.align		4
.L_185:
        /*0008*/ 	.byte	0x04, 0x17
        /*000a*/ 	.short	(.L_187 - .L_186)
.L_186:
        /*000c*/ 	.word	0x00000000
        /*0010*/ 	.short	0x0003
        /*0012*/ 	.short	0x0018
        /*0014*/ 	.byte	0x00, 0xf0, 0x11, 0x00


	//----- nvinfo : EIATTR_KPARAM_INFO
	.align		4
.L_187:
        /*0018*/ 	.byte	0x04, 0x17
        /*001a*/ 	.short	(.L_189 - .L_188)
.L_188:
        /*001c*/ 	.word	0x00000000
        /*0020*/ 	.short	0x0002
        /*0022*/ 	.short	0x0010
        /*0024*/ 	.byte	0x00, 0xf0, 0x21, 0x00


	//----- nvinfo : EIATTR_KPARAM_INFO
	.align		4
.L_189:
        /*0028*/ 	.byte	0x04, 0x17
        /*002a*/ 	.short	(.L_191 - .L_190)
.L_190:
        /*002c*/ 	.word	0x00000000
        /*0030*/ 	.short	0x0001
        /*0032*/ 	.short	0x0008
        /*0034*/ 	.byte	0x00, 0xf0, 0x21, 0x00


	//----- nvinfo : EIATTR_KPARAM_INFO
	.align		4
.L_191:
        /*0038*/ 	.byte	0x04, 0x17
        /*003a*/ 	.short	(.L_193 - .L_192)
.L_192:
        /*003c*/ 	.word	0x00000000
        /*0040*/ 	.short	0x0000
        /*0042*/ 	.short	0x0000
        /*0044*/ 	.byte	0x00, 0xf5, 0x21, 0x00


	//----- nvinfo : EIATTR_SPARSE_MMA_MASK
	.align		4
.L_193:
        /*0048*/ 	.byte	0x03, 0x50
        /*004a*/ 	.short	0x0000


	//----- nvinfo : EIATTR_MAXREG_COUNT
	.align		4
        /*004c*/ 	.byte	0x03, 0x1b
        /*004e*/ 	.short	0x00ff


	//----- nvinfo : EIATTR_MERCURY_ISA_VERSION
	.align		4
        /*0050*/ 	.byte	0x03, 0x5f
        /*0052*/ 	.short	0x0101


	//----- nvinfo : EIATTR_VRC_CTA_INIT_COUNT
	.align		4
        /*0054*/ 	.byte	0x02, 0x4a
	.zero		1
	.zero		1


	//----- nvinfo : EIATTR_EXIT_INSTR_OFFSETS
	.align		4
        /*0058*/ 	.byte	0x04, 0x1c
        /*005a*/ 	.short	(.L_195 - .L_194)


	//   ....[0]....
.L_194:
        /*005c*/ 	.word	0x00000110


	//   ....[1]....
        /*0060*/ 	.word	0x00000810


	//----- nvinfo : EIATTR_CBANK_PARAM_SIZE
	.align		4
.L_195:
        /*0064*/ 	.byte	0x03, 0x19
        /*0066*/ 	.short	0x001c


	//----- nvinfo : EIATTR_PARAM_CBANK
	.align		4
        /*0068*/ 	.byte	0x04, 0x0a
        /*006a*/ 	.short	(.L_197 - .L_196)
	.align		4
.L_196:
        /*006c*/ 	.word	index@(.nv.constant0._Z38FW_simple_kernel_vectorized_4x4_short4P6short4xxi)
        /*0070*/ 	.short	0x0380
        /*0072*/ 	.short	0x001c


	//----- nvinfo : EIATTR_SW_WAR
	.align		4
.L_197:
        /*0074*/ 	.byte	0x04, 0x36
        /*0076*/ 	.short	(.L_199 - .L_198)
.L_198:
        /*0078*/ 	.word	0x00000008
.L_199:


//--------------------- .nv.info._Z27FW_simple_kernel_vectorizedP6short4xxi --------------------------
	.section	.nv.info._Z27FW_simple_kernel_vectorizedP6short4xxi,"",@"SHT_CUDA_INFO"
	.sectionflags	@""
	.align	4


	//----- nvinfo : EIATTR_CUDA_API_VERSION
	.align		4
        /*0000*/ 	.byte	0x04, 0x37
        /*0002*/ 	.short	(.L_201 - .L_200)
.L_200:
        /*0004*/ 	.word	0x00000082


	//----- nvinfo : EIATTR_KPARAM_INFO
	.align		4
.L_201:
        /*0008*/ 	.byte	0x04, 0x17
        /*000a*/ 	.short	(.L_203 - .L_202)
.L_202:
        /*000c*/ 	.word	0x00000000
        /*0010*/ 	.short	0x0003
        /*0012*/ 	.short	0x0018
        /*0014*/ 	.byte	0x00, 0xf0, 0x11, 0x00


	//----- nvinfo : EIATTR_KPARAM_INFO
	.align		4
.L_203:
        /*0018*/ 	.byte	0x04, 0x17
        /*001a*/ 	.short	(.L_205 - .L_204)
.L_204:
        /*001c*/ 	.word	0x00000000
        /*0020*/ 	.short	0x0002
        /*0022*/ 	.short	0x0010
        /*0024*/ 	.byte	0x00, 0xf0, 0x21, 0x00


	//----- nvinfo : EIATTR_KPARAM_INFO
	.align		4
.L_205:
        /*0028*/ 	.byte	0x04, 0x17
        /*002a*/ 	.short	(.L_207 - .L_206)
.L_206:
        /*002c*/ 	.word	0x00000000
        /*0030*/ 	.short	0x0001
        /*0032*/ 	.short	0x0008
        /*0034*/ 	.byte	0x00, 0xf0, 0x21, 0x00


	//----- nvinfo : EIATTR_KPARAM_INFO
	.align		4
.L_207:
        /*0038*/ 	.byte	0x04, 0x17
        /*003a*/ 	.short	(.L_209 - .L_208)
.L_208:
        /*003c*/ 	.word	0x00000000
        /*0040*/ 	.short	0x0000
        /*0042*/ 	.short	0x0000
        /*0044*/ 	.byte	0x00, 0xf5, 0x21, 0x00


	//----- nvinfo : EIATTR_SPARSE_MMA_MASK
	.align		4
.L_209:
        /*0048*/ 	.byte	0x03, 0x50
        /*004a*/ 	.short	0x0000


	//----- nvinfo : EIATTR_MAXREG_COUNT
	.align		4
        /*004c*/ 	.byte	0x03, 0x1b
        /*004e*/ 	.short	0x00ff


	//----- nvinfo : EIATTR_MERCURY_ISA_VERSION
	.align		4
        /*0050*/ 	.byte	0x03, 0x5f
        /*0052*/ 	.short	0x0101


	//----- nvinfo : EIATTR_VRC_CTA_INIT_COUNT
	.align		4
        /*0054*/ 	.byte	0x02, 0x4a
	.zero		1
	.zero		1


	//----- nvinfo : EIATTR_EXIT_INSTR_OFFSETS
	.align		4
        /*0058*/ 	.byte	0x04, 0x1c
        /*005a*/ 	.short	(.L_211 - .L_210)


	//   ....[0]....
.L_210:
        /*005c*/ 	.word	0x000001b0


	//   ....[1]....
        /*0060*/ 	.word	0x000003d0


	//----- nvinfo : EIATTR_CBANK_PARAM_SIZE
	.align		4
.L_211:
        /*0064*/ 	.byte	0x03, 0x19
        /*0066*/ 	.short	0x001c


	//----- nvinfo : EIATTR_PARAM_CBANK
	.align		4
        /*0068*/ 	.byte	0x04, 0x0a
        /*006a*/ 	.short	(.L_213 - .L_212)
	.align		4
.L_212:
        /*006c*/ 	.word	index@(.nv.constant0._Z27FW_simple_kernel_vectorizedP6short4xxi)
        /*0070*/ 	.short	0x0380
        /*0072*/ 	.short	0x001c


	//----- nvinfo : EIATTR_SW_WAR
	.align		4
.L_213:
        /*0074*/ 	.byte	0x04, 0x36
        /*0076*/ 	.short	(.L_215 - .L_214)
.L_214:
        /*0078*/ 	.word	0x00000008
.L_215:


//--------------------- .nv.info._Z16FW_simple_kernelPsxxi --------------------------
	.section	.nv.info._Z16FW_simple_kernelPsxxi,"",@"SHT_CUDA_INFO"
	.sectionflags	@""
	.align	4


	//----- nvinfo : EIATTR_CUDA_API_VERSION
	.align		4
        /*0000*/ 	.byte	0x04, 0x37
        /*0002*/ 	.short	(.L_217 - .L_216)
.L_216:
        /*0004*/ 	.word	0x00000082


	//----- nvinfo : EIATTR_KPARAM_INFO
	.align		4
.L_217:
        /*0008*/ 	.byte	0x04, 0x17
        /*000a*/ 	.short	(.L_219 - .L_218)
.L_218:
        /*000c*/ 	.word	0x00000000
        /*0010*/ 	.short	0x0003
        /*0012*/ 	.short	0x0018
        /*0014*/ 	.byte	0x00, 0xf0, 0x11, 0x00


	//----- nvinfo : EIATTR_KPARAM_INFO
	.align		4
.L_219:
        /*0018*/ 	.byte	0x04, 0x17
        /*001a*/ 	.short	(.L_221 - .L_220)
.L_220:
        /*001c*/ 	.word	0x00000000
        /*0020*/ 	.short	0x0002
        /*0022*/ 	.short	0x0010
        /*0024*/ 	.byte	0x00, 0xf0, 0x21, 0x00


	//----- nvinfo : EIATTR_KPARAM_INFO
	.align		4
.L_221:
        /*0028*/ 	.byte	0x04, 0x17
        /*002a*/ 	.short	(.L_223 - .L_222)
.L_222:
        /*002c*/ 	.word	0x00000000
        /*0030*/ 	.short	0x0001
        /*0032*/ 	.short	0x0008
        /*0034*/ 	.byte	0x00, 0xf0, 0x21, 0x00


	//----- nvinfo : EIATTR_KPARAM_INFO
	.align		4
.L_223:
        /*0038*/ 	.byte	0x04, 0x17
        /*003a*/ 	.short	(.L_225 - .L_224)
.L_224:
        /*003c*/ 	.word	0x00000000
        /*0040*/ 	.short	0x0000
        /*0042*/ 	.short	0x0000
        /*0044*/ 	.byte	0x00, 0xf5, 0x21, 0x00


	//----- nvinfo : EIATTR_SPARSE_MMA_MASK
	.align		4
.L_225:
        /*0048*/ 	.byte	0x03, 0x50
        /*004a*/ 	.short	0x0000


	//----- nvinfo : EIATTR_MAXREG_COUNT
	.align		4
        /*004c*/ 	.byte	0x03, 0x1b
        /*004e*/ 	.short	0x00ff


	//----- nvinfo : EIATTR_MERCURY_ISA_VERSION
	.align		4
        /*0050*/ 	.byte	0x03, 0x5f
        /*0052*/ 	.short	0x0101


	//----- nvinfo : EIATTR_VRC_CTA_INIT_COUNT
	.align		4
        /*0054*/ 	.byte	0x02, 0x4a
	.zero		1
	.zero		1


	//----- nvinfo : EIATTR_EXIT_INSTR_OFFSETS
	.align		4
        /*0058*/ 	.byte	0x04, 0x1c
        /*005a*/ 	.short	(.L_227 - .L_226)


	//   ....[0]....
.L_226:
        /*005c*/ 	.word	0x000001a0


	//   ....[1]....
        /*0060*/ 	.word	0x000002b0


	//   ....[2]....
        /*0064*/ 	.word	0x000002e0


	//----- nvinfo : EIATTR_CBANK_PARAM_SIZE
	.align		4
.L_227:
        /*0068*/ 	.byte	0x03, 0x19
        /*006a*/ 	.short	0x001c


	//----- nvinfo : EIATTR_PARAM_CBANK
	.align		4
        /*006c*/ 	.byte	0x04, 0x0a
        /*006e*/ 	.short	(.L_229 - .L_228)
	.align		4
.L_228:
        /*0070*/ 	.word	index@(.nv.constant0._Z16FW_simple_kernelPsxxi)
        /*0074*/ 	.short	0x0380
        /*0076*/ 	.short	0x001c


	//----- nvinfo : EIATTR_SW_WAR
	.align		4
.L_229:
        /*0078*/ 	.byte	0x04, 0x36
        /*007a*/ 	.short	(.L_231 - .L_230)
.L_230:
        /*007c*/ 	.word	0x00000008
.L_231:


//--------------------- .nv.callgraph             --------------------------
	.section	.nv.callgraph,"",@"SHT_CUDA_CALLGRAPH"
	.align	4
	.sectionentsize	8
	.align		4
        /*0000*/ 	.word	0x00000000
	.align		4
        /*0004*/ 	.word	0xffffffff
	.align		4
        /*0008*/ 	.word	0x00000000
	.align		4
        /*000c*/ 	.word	0xfffffffe
	.align		4
        /*0010*/ 	.word	0x00000000
	.align		4
        /*0014*/ 	.word	0xfffffffd
	.align		4
        /*0018*/ 	.word	0x00000000
	.align		4
        /*001c*/ 	.word	0xfffffffc


//--------------------- .text._Z28blocked_FW_phase3_vectorizedPsxxii --------------------------
	.section	.text._Z28blocked_FW_phase3_vectorizedPsxxii,"ax",@progbits
	.align	128
        .global         _Z28blocked_FW_phase3_vectorizedPsxxii
        .type           _Z28blocked_FW_phase3_vectorizedPsxxii,@function
        .size           _Z28blocked_FW_phase3_vectorizedPsxxii,(.L_x_46 - _Z28blocked_FW_phase3_vectorizedPsxxii)
        .other          _Z28blocked_FW_phase3_vectorizedPsxxii,@"STO_CUDA_ENTRY STV_DEFAULT"
_Z28blocked_FW_phase3_vectorizedPsxxii:
.text._Z28blocked_FW_phase3_vectorizedPsxxii:
[----:B------:R-:W-:Y:S08]  /*0000*/  LDC R1, c[0x0][0x37c] ;  /* 0x0000df00ff017b82 */ /* 0x000ff00000000800 */
[----:B------:R-:W0:Y:S08]  /*0010*/  S2UR UR4, SR_CTAID.X ;  /* 0x00000000000479c3 */ /* 0x000e300000002500 */
[----:B------:R-:W0:Y:S08]  /*0020*/  LDC R6, c[0x0][0x398] ;  /* 0x0000e600ff067b82 */ /* 0x000e300000000800 */
[----:B------:R-:W1:Y:S01]  /*0030*/  S2UR UR6, SR_CTAID.Y ;  /* 0x00000000000679c3 */ /* 0x000e620000002600 */
[----:B0-----:R-:W-:-:S04]  /*0040*/  ISETP.NE.AND P0, PT, R6, UR4, PT ;  /* 0x0000000406007c0c */ /* 0x001fc8000bf05270 */
[----:B-1----:R-:W-:-:S13]  /*0050*/  ISETP.EQ.OR P0, PT, R6, UR6, !P0 ;  /* 0x0000000606007c0c */ /* 0x002fda000c702670 */
[----:B------:R-:W-:Y:S05]  /*0060*/  @P0 EXIT ;  /* 0x000000000000094d */ /* 0x000fea0003800000 */
[----:B------:R-:W0:Y:S01]  /*0070*/  S2R R5, SR_TID.Y ;  /* 0x0000000000057919 */ /* 0x000e220000002200 */
[----:B------:R-:W1:Y:S01]  /*0080*/  LDCU UR7, c[0x0][0x39c] ;  /* 0x00007380ff0777ac */ /* 0x000e620008000800 */
[----:B------:R-:W0:Y:S01]  /*0090*/  LDC.64 R16, c[0x0][0x390] ;  /* 0x0000e400ff107b82 */ /* 0x000e220000000a00 */
[----:B------:R-:W2:Y:S01]  /*00a0*/  S2R R4, SR_TID.X ;  /* 0x0000000000047919 */ /* 0x000ea20000002100 */
[----:B------:R-:W3:Y:S06]  /*00b0*/  LDCU.64 UR12, c[0x0][0x358] ;  /* 0x00006b00ff0c77ac */ /* 0x000eec0008000a00 */
[----:B------:R-:W4:Y:S08]  /*00c0*/  LDC.64 R8, c[0x0][0x388] ;  /* 0x0000e200ff087b82 */ /* 0x000f300000000a00 */
[----:B------:R-:W5:Y:S01]  /*00d0*/  LDC.64 R2, c[0x0][0x380] ;  /* 0x0000e000ff027b82 */ /* 0x000f620000000a00 */
[----:B-1----:R-:W-:-:S02]  /*00e0*/  UIMAD UR4, UR4, UR7, URZ ;  /* 0x00000007040472a4 */ /* 0x002fc4000f8e02ff */
[----:B------:R-:W-:Y:S02]  /*00f0*/  IMAD R6, R6, UR7, RZ ;  /* 0x0000000706067c24 */ /* 0x000fe4000f8e02ff */
[----:B------:R-:W-:-:S03]  /*0100*/  USHF.R.S32.HI UR5, URZ, 0x1f, UR4 ;  /* 0x0000001fff057899 */ /* 0x000fc60008011404 */
[----:B------:R-:W-:Y:S01]  /*0110*/  SHF.R.S32.HI R7, RZ, 0x1f, R6 ;  /* 0x0000001fff077819 */ /* 0x000fe20000011406 */
[C---:B0-----:R-:W-:Y:S02]  /*0120*/  IMAD R17, R5.reuse, R17, RZ ;  /* 0x0000001105117224 */ /* 0x041fe400078e02ff */
[----:B------:R-:W-:Y:S01]  /*0130*/  IMAD.WIDE.U32 R12, R5, R16, UR4 ;  /* 0x00000004050c7e25 */ /* 0x000fe2000f8e0010 */
[----:B------:R-:W-:-:S03]  /*0140*/  UIMAD UR4, UR6, UR7, URZ ;  /* 0x00000007060472a4 */ /* 0x000fc6000f8e02ff */
[----:B------:R-:W-:Y:S01]  /*0150*/  IMAD.WIDE.U32 R14, R5, R16, R6 ;  /* 0x00000010050e7225 */ /* 0x000fe200078e0006 */
[----:B------:R-:W-:-:S03]  /*0160*/  USHF.R.S32.HI UR5, URZ, 0x1f, UR4 ;  /* 0x0000001fff057899 */ /* 0x000fc60008011404 */
[----:B------:R-:W-:Y:S02]  /*0170*/  IMAD.IADD R11, R13, 0x1, R17 ;  /* 0x000000010d0b7824 */ /* 0x000fe400078e0211 */
[----:B------:R-:W-:Y:S02]  /*0180*/  IMAD.IADD R13, R17, 0x1, R15 ;  /* 0x00000001110d7824 */ /* 0x000fe400078e020f */
[C---:B------:R-:W-:Y:S01]  /*0190*/  IMAD.SHL.U32 R10, R12.reuse, 0x2, RZ ;  /* 0x000000020c0a7824 */ /* 0x040fe200078e00ff */
[----:B------:R-:W-:Y:S01]  /*01a0*/  SHF.L.U64.HI R11, R12, 0x1, R11 ;  /* 0x000000010c0b7819 */ /* 0x000fe2000001020b */
[----:B----4-:R-:W-:Y:S01]  /*01b0*/  IMAD R0, R8, UR5, RZ ;  /* 0x0000000508007c24 */ /* 0x010fe2000f8e02ff */
[C---:B------:R-:W-:Y:S01]  /*01c0*/  SHF.L.U64.HI R17, R14.reuse, 0x1, R13 ;  /* 0x000000010e117819 */ /* 0x040fe2000001020d */
[----:B------:R-:W-:Y:S02]  /*01d0*/  IMAD.SHL.U32 R16, R14, 0x2, RZ ;  /* 0x000000020e107824 */ /* 0x000fe400078e00ff */
[----:B------:R-:W-:-:S04]  /*01e0*/  IMAD.WIDE.U32 R12, R8, UR4, R10 ;  /* 0x00000004080c7c25 */ /* 0x000fc8000f8e000a */
[----:B------:R-:W-:Y:S01]  /*01f0*/  IMAD R0, R9, UR4, R0 ;  /* 0x0000000409007c24 */ /* 0x000fe2000f8e0200 */
[----:B-----5:R-:W-:Y:S01]  /*0200*/  IADD3 R12, P0, PT, R12, R2, RZ ;  /* 0x000000020c0c7210 */ /* 0x020fe20007f1e0ff */
[----:B------:R-:W-:Y:S02]  /*0210*/  IMAD R7, R7, R8, RZ ;  /* 0x0000000807077224 */ /* 0x000fe400078e02ff */
[----:B------:R-:W-:Y:S01]  /*0220*/  IMAD.WIDE.U32 R14, R8, UR4, R16 ;  /* 0x00000004080e7c25 */ /* 0x000fe2000f8e0010 */
[----:B------:R-:W-:-:S03]  /*0230*/  IADD3.X R13, PT, PT, R3, R13, R0, P0, !PT ;  /* 0x0000000d030d7210 */ /* 0x000fc600007fe400 */
[----:B------:R-:W-:-:S04]  /*0240*/  IMAD.WIDE.U32 R10, R6, R8, R10 ;  /* 0x00000008060a7225 */ /* 0x000fc800078e000a */
[----:B------:R-:W-:Y:S01]  /*0250*/  IMAD R9, R6, R9, R7 ;  /* 0x0000000906097224 */ /* 0x000fe200078e0207 */
[-C--:B------:R-:W-:Y:S02]  /*0260*/  IADD3 R6, P0, PT, R14, R2.reuse, RZ ;  /* 0x000000020e067210 */ /* 0x080fe40007f1e0ff */
[----:B------:R-:W-:Y:S02]  /*0270*/  IADD3 R14, P1, PT, R10, R2, RZ ;  /* 0x000000020a0e7210 */ /* 0x000fe40007f3e0ff */
[C---:B------:R-:W-:Y:S02]  /*0280*/  IADD3.X R7, PT, PT, R3.reuse, R0, R15, P0, !PT ;  /* 0x0000000003077210 */ /* 0x040fe400007fe40f */
[----:B------:R-:W-:Y:S01]  /*0290*/  IADD3.X R15, PT, PT, R3, R11, R9, P1, !PT ;  /* 0x0000000b030f7210 */ /* 0x000fe20000ffe409 */
[----:B--2---:R-:W-:-:S04]  /*02a0*/  IMAD.WIDE.U32 R2, R4, 0x8, R12 ;  /* 0x0000000804027825 */ /* 0x004fc800078e000c */
[C---:B------:R-:W-:Y:S01]  /*02b0*/  IMAD.WIDE.U32 R10, R4.reuse, 0x8, R6 ;  /* 0x00000008040a7825 */ /* 0x040fe200078e0006 */
[----:B---3--:R-:W2:Y:S03]  /*02c0*/  LDG.E.64 R8, desc[UR12][R2.64] ;  /* 0x0000000c02087981 */ /* 0x008ea6000c1e1b00 */
[C---:B------:R-:W-:Y:S02]  /*02d0*/  IMAD.WIDE.U32 R12, R4.reuse, 0x8, R14 ;  /* 0x00000008040c7825 */ /* 0x040fe400078e000e */
[----:B------:R-:W3:Y:S04]  /*02e0*/  LDG.E.64 R10, desc[UR12][R10.64] ;  /* 0x0000000c0a0a7981 */ /* 0x000ee8000c1e1b00 */
[----:B------:R-:W4:Y:S01]  /*02f0*/  LDG.E.64 R12, desc[UR12][R12.64] ;  /* 0x0000000c0c0c7981 */ /* 0x000f22000c1e1b00 */
[----:B------:R-:W0:Y:S01]  /*0300*/  S2UR UR5, SR_CgaCtaId ;  /* 0x00000000000579c3 */ /* 0x000e220000008800 */
[----:B------:R-:W-:Y:S01]  /*0310*/  UMOV UR4, 0x400 ;  /* 0x0000040000047882 */ /* 0x000fe20000000000 */
[----:B------:R-:W-:Y:S01]  /*0320*/  IMAD.SHL.U32 R6, R5, 0x2, RZ ;  /* 0x0000000205067824 */ /* 0x000fe200078e00ff */
[----:B------:R-:W-:Y:S01]  /*0330*/  USHF.L.U32 UR8, UR7, 0x1, URZ ;  /* 0x0000000107087899 */ /* 0x000fe200080006ff */
[----:B------:R-:W-:Y:S01]  /*0340*/  IMAD.SHL.U32 R5, R4, 0x8, RZ ;  /* 0x0000000804057824 */ /* 0x000fe200078e00ff */
[----:B------:R-:W-:-:S02]  /*0350*/  UISETP.GE.AND UP0, UPT, UR7, 0x1, UPT ;  /* 0x000000010700788c */ /* 0x000fc4000bf06270 */
[----:B------:R-:W-:Y:S01]  /*0360*/  IMAD.U32 R7, RZ, RZ, UR7 ;  /* 0x00000007ff077e24 */ /* 0x000fe2000f8e00ff */
[----:B0-----:R-:W-:-:S06]  /*0370*/  ULEA UR5, UR5, UR4, 0x18 ;  /* 0x0000000405057291 */ /* 0x001fcc000f8ec0ff */
[----:B------:R-:W-:-:S04]  /*0380*/  IMAD.U32 R15, RZ, RZ, UR5 ;  /* 0x00000005ff0f7e24 */ /* 0x000fc8000f8e00ff */
[----:B------:R-:W-:-:S04]  /*0390*/  IMAD R0, R6, UR7, R15 ;  /* 0x0000000706007c24 */ /* 0x000fc8000f8e020f */
[----:B------:R-:W-:-:S04]  /*03a0*/  IMAD.IADD R4, R0, 0x1, R5 ;  /* 0x0000000100047824 */ /* 0x000fc800078e0205 */
[C---:B------:R-:W-:Y:S02]  /*03b0*/  IMAD R14, R7.reuse, UR8, R4 ;  /* 0x00000008070e7c24 */ /* 0x040fe4000f8e0204 */
[----:B--2---:R-:W-:Y:S02]  /*03c0*/  IMAD.MOV.U32 R16, RZ, RZ, R8 ;  /* 0x000000ffff107224 */ /* 0x004fe400078e0008 */
[----:B------:R-:W-:Y:S02]  /*03d0*/  IMAD.MOV.U32 R17, RZ, RZ, R9 ;  /* 0x000000ffff117224 */ /* 0x000fe400078e0009 */
[----:B------:R-:W-:-:S03]  /*03e0*/  IMAD R8, R7, UR8, R14 ;  /* 0x0000000807087c24 */ /* 0x000fc6000f8e020e */
[----:B------:R0:W-:Y:S04]  /*03f0*/  STS.64 [R4], R16 ;  /* 0x0000001004007388 */ /* 0x0001e80000000a00 */
[----:B---3--:R0:W-:Y:S04]  /*0400*/  STS.64 [R14], R10 ;  /* 0x0000000a0e007388 */ /* 0x0081e80000000a00 */
[----:B----4-:R0:W-:Y:S01]  /*0410*/  STS.64 [R8], R12 ;  /* 0x0000000c08007388 */ /* 0x0101e20000000a00 */
[----:B------:R-:W-:Y:S06]  /*0420*/  BAR.SYNC.DEFER_BLOCKING 0x0 ;  /* 0x0000000000007b1d */ /* 0x000fec0000010000 */
[----:B------:R-:W-:Y:S05]  /*0430*/  BRA.U !UP0, `(.L_x_0) ;  /* 0x0000001508e47547 */ /* 0x000fea000b800000 */
[----:B------:R-:W-:Y:S02]  /*0440*/  UISETP.GE.U32.AND UP1, UPT, UR7, 0x8, UPT ;  /* 0x000000080700788c */ /* 0x000fe4000bf26070 */
[----:B------:R-:W-:Y:S01]  /*0450*/  ULOP3.LUT UR6, UR7, 0x7, URZ, 0xc0, !UPT ;  /* 0x0000000707067892 */ /* 0x000fe2000f8ec0ff */
[----:B------:R-:W-:-:S03]  /*0460*/  UMOV UR4, URZ ;  /* 0x000000ff00047c82 */ /* 0x000fc60008000000 */
[----:B------:R-:W-:-:S03]  /*0470*/  UISETP.NE.AND UP0, UPT, UR6, URZ, UPT ;  /* 0x000000ff0600728c */ /* 0x000fc6000bf05270 */
[----:B------:R-:W-:Y:S08]  /*0480*/  BRA.U !UP1, `(.L_x_1) ;  /* 0x0000000909d07547 */ /* 0x000ff0000b800000 */
[----:B------:R-:W-:Y:S01]  /*0490*/  UIMAD UR9, UR7, UR7, URZ ;  /* 0x00000007070972a4 */ /* 0x000fe2000f8e02ff */
[----:B------:R-:W-:Y:S01]  /*04a0*/  VIADD R6, R6, UR8 ;  /* 0x0000000806067c36 */ /* 0x000fe20008000000 */
[----:B------:R-:W-:-:S03]  /*04b0*/  ULOP3.LUT UR4, UR7, 0x7ffffff8, URZ, 0xc0, !UPT ;  /* 0x7ffffff807047892 */ /* 0x000fc6000f8ec0ff */
[----:B------:R-:W-:Y:S02]  /*04c0*/  IMAD R6, R6, UR7, R15 ;  /* 0x0000000706067c24 */ /* 0x000fe4000f8e020f */
[----:B0-----:R-:W-:Y:S01]  /*04d0*/  IMAD.U32 R8, RZ, RZ, UR9 ;  /* 0x00000009ff087e24 */ /* 0x001fe2000f8e00ff */
[----:B------:R-:W-:Y:S01]  /*04e0*/  UIADD3 UR9, UPT, UPT, -UR4, URZ, URZ ;  /* 0x000000ff04097290 */ /* 0x000fe2000fffe1ff */
[----:B------:R-:W-:Y:S02]  /*04f0*/  VIADD R6, R6, 0x8 ;  /* 0x0000000806067836 */ /* 0x000fe40000000000 */
[----:B------:R-:W-:-:S04]  /*0500*/  IMAD R8, R8, 0x4, R5 ;  /* 0x0000000408087824 */ /* 0x000fc800078e0205 */
[----:B------:R-:W-:-:S07]  /*0510*/  VIADD R8, R8, UR5 ;  /* 0x0000000508087c36 */ /* 0x000fce0008000000 */
.L_x_2:
[----:B-1----:R-:W0:Y:S01]  /*0520*/  LDS.64 R14, [R8] ;  /* 0x00000000080e7984 */ /* 0x002e220000000a00 */
[----:B------:R-:W-:-:S03]  /*0530*/  UIADD3 UR9, UPT, UPT, UR9, 0x8, URZ ;  /* 0x0000000809097890 */ /* 0x000fc6000fffe0ff */
[----:B------:R-:W1:Y:S01]  /*0540*/  LDS.U16 R9, [R6+-0x8] ;  /* 0xfffff80006097984 */ /* 0x000e620000000400 */
[----:B------:R-:W-:-:S03]  /*0550*/  UISETP.NE.AND UP1, UPT, UR9, URZ, UPT ;  /* 0x000000ff0900728c */ /* 0x000fc6000bf25270 */
[----:B------:R-:W2:Y:S01]  /*0560*/  LDS.64 R12, [R4] ;  /* 0x00000000040c7984 */ /* 0x000ea20000000a00 */
[----:B0-----:R-:W-:Y:S02]  /*0570*/  PRMT R18, R14, 0x7632, R18 ;  /* 0x000076320e127816 */ /* 0x001fe40000000012 */
[----:B------:R-:W-:Y:S01]  /*0580*/  PRMT R20, R15, 0x7632, R20 ;  /* 0x000076320f147816 */ /* 0x000fe20000000014 */
[C---:B-1----:R-:W-:Y:S02]  /*0590*/  IMAD.IADD R14, R9.reuse, 0x1, R14 ;  /* 0x00000001090e7824 */ /* 0x042fe400078e020e */
[----:B------:R-:W-:Y:S02]  /*05a0*/  IMAD.IADD R16, R9, 0x1, R15 ;  /* 0x0000000109107824 */ /* 0x000fe400078e020f */
[----:B------:R-:W-:Y:S01]  /*05b0*/  IMAD.IADD R18, R18, 0x1, R9 ;  /* 0x0000000112127824 */ /* 0x000fe200078e0209 */
[C---:B--2---:R-:W-:Y:S01]  /*05c0*/  PRMT R17, R13.reuse, 0x7632, R17 ;  /* 0x000076320d117816 */ /* 0x044fe20000000011 */
[----:B------:R-:W-:Y:S01]  /*05d0*/  IMAD.IADD R20, R20, 0x1, R9 ;  /* 0x0000000114147824 */ /* 0x000fe200078e0209 */
[----:B------:R-:W-:-:S02]  /*05e0*/  PRMT R10, R13, 0x7610, R10 ;  /* 0x000076100d0a7816 */ /* 0x000fc4000000000a */
[----:B------:R-:W-:Y:S02]  /*05f0*/  PRMT R11, R12, 0x7632, R11 ;  /* 0x000076320c0b7816 */ /* 0x000fe4000000000b */
[----:B------:R-:W-:Y:S02]  /*0600*/  VIMNMX.S16x2 R14, PT, PT, R14, R12, PT ;  /* 0x0000000c0e0e7248 */ /* 0x000fe40003fe0300 */
[----:B------:R-:W-:Y:S02]  /*0610*/  VIMNMX.S16x2 R10, PT, PT, R16, R10, PT ;  /* 0x0000000a100a7248 */ /* 0x000fe40003fe0300 */
[----:B------:R-:W-:Y:S02]  /*0620*/  VIMNMX.S16x2 R18, PT, PT, R18, R11, PT ;  /* 0x0000000b12127248 */ /* 0x000fe40003fe0300 */
[----:B------:R-:W-:Y:S02]  /*0630*/  VIMNMX.S16x2 R20, PT, PT, R20, R17, PT ;  /* 0x0000001114147248 */ /* 0x000fe40003fe0300 */
[----:B------:R-:W-:-:S02]  /*0640*/  PRMT R16, R14, 0x5410, R18 ;  /* 0x000054100e107816 */ /* 0x000fc40000000012 */
[----:B------:R-:W-:-:S05]  /*0650*/  PRMT R17, R10, 0x5410, R20 ;  /* 0x000054100a117816 */ /* 0x000fca0000000014 */
[----:B------:R-:W-:Y:S01]  /*0660*/  STS.64 [R4], R16 ;  /* 0x0000001004007388 */ /* 0x000fe20000000a00 */
[----:B------:R-:W-:Y:S06]  /*0670*/  BAR.SYNC.DEFER_BLOCKING 0x0 ;  /* 0x0000000000007b1d */ /* 0x000fec0000010000 */
[----:B------:R-:W0:Y:S04]  /*0680*/  LDS.64 R14, [R8+UR8] ;  /* 0x00000008080e7984 */ /* 0x000e280008000a00 */
[----:B------:R-:W1:Y:S04]  /*0690*/  LDS.U16 R9, [R6+-0x6] ;  /* 0xfffffa0006097984 */ /* 0x000e680000000400 */
[----:B------:R-:W2:Y:S01]  /*06a0*/  LDS.64 R12, [R4] ;  /* 0x00000000040c7984 */ /* 0x000ea20000000a00 */
[----:B0-----:R-:W-:-:S02]  /*06b0*/  PRMT R18, R14, 0x7632, R18 ;  /* 0x000076320e127816 */ /* 0x001fc40000000012 */
[----:B------:R-:W-:Y:S01]  /*06c0*/  PRMT R20, R15, 0x7632, R20 ;  /* 0x000076320f147816 */ /* 0x000fe20000000014 */
[C---:B-1----:R-:W-:Y:S02]  /*06d0*/  IMAD.IADD R14, R9.reuse, 0x1, R14 ;  /* 0x00000001090e7824 */ /* 0x042fe400078e020e */
[----:B------:R-:W-:Y:S02]  /*06e0*/  IMAD.IADD R16, R9, 0x1, R15 ;  /* 0x0000000109107824 */ /* 0x000fe400078e020f */
[----:B------:R-:W-:Y:S01]  /*06f0*/  IMAD.IADD R18, R18, 0x1, R9 ;  /* 0x0000000112127824 */ /* 0x000fe200078e0209 */
[C---:B--2---:R-:W-:Y:S01]  /*0700*/  PRMT R19, R13.reuse, 0x7632, R19 ;  /* 0x000076320d137816 */ /* 0x044fe20000000013 */
[----:B------:R-:W-:Y:S01]  /*0710*/  IMAD.IADD R20, R20, 0x1, R9 ;  /* 0x0000000114147824 */ /* 0x000fe200078e0209 */
[----:B------:R-:W-:Y:S01]  /*0720*/  PRMT R10, R13, 0x7610, R10 ;  /* 0x000076100d0a7816 */ /* 0x000fe2000000000a */
[----:B------:R-:W-:Y:S01]  /*0730*/  VIADD R9, R8, UR8 ;  /* 0x0000000808097c36 */ /* 0x000fe20008000000 */
[----:B------:R-:W-:Y:S01]  /*0740*/  PRMT R11, R12, 0x7632, R11 ;  /* 0x000076320c0b7816 */ /* 0x000fe2000000000b */
[----:B------:R-:W-:Y:S01]  /*0750*/  IMAD R8, R7, 0x10, R8 ;  /* 0x0000001007087824 */ /* 0x000fe200078e0208 */
[----:B------:R-:W-:-:S02]  /*0760*/  VIMNMX.S16x2 R14, PT, PT, R14, R12, PT ;  /* 0x0000000c0e0e7248 */ /* 0x000fc40003fe0300 */
[----:B------:R-:W-:Y:S02]  /*0770*/  VIMNMX.S16x2 R10, PT, PT, R16, R10, PT ;  /* 0x0000000a100a7248 */ /* 0x000fe40003fe0300 */
[----:B------:R-:W-:Y:S02]  /*0780*/  VIMNMX.S16x2 R18, PT, PT, R18, R11, PT ;  /* 0x0000000b12127248 */ /* 0x000fe40003fe0300 */
[----:B------:R-:W-:Y:S02]  /*0790*/  VIMNMX.S16x2 R20, PT, PT, R20, R19, PT ;  /* 0x0000001314147248 */ /* 0x000fe40003fe0300 */
[----:B------:R-:W-:Y:S02]  /*07a0*/  PRMT R14, R14, 0x5410, R18 ;  /* 0x000054100e0e7816 */ /* 0x000fe40000000012 */
[----:B------:R-:W-:-:S05]  /*07b0*/  PRMT R15, R10, 0x5410, R20 ;  /* 0x000054100a0f7816 */ /* 0x000fca0000000014 */
[----:B------:R-:W-:Y:S01]  /*07c0*/  STS.64 [R4], R14 ;  /* 0x0000000e04007388 */ /* 0x000fe20000000a00 */
[----:B------:R-:W-:Y:S06]  /*07d0*/  BAR.SYNC.DEFER_BLOCKING 0x0 ;  /* 0x0000000000007b1d */ /* 0x000fec0000010000 */
[----:B------:R0:W1:Y:S04]  /*07e0*/  LDS.64 R12, [R9+UR8] ;  /* 0x00000008090c7984 */ /* 0x0000680008000a00 */
[----:B------:R-:W2:Y:S04]  /*07f0*/  LDS.U16 R11, [R6+-0x4] ;  /* 0xfffffc00060b7984 */ /* 0x000ea80000000400 */
[----:B------:R-:W3:Y:S01]  /*0800*/  LDS.64 R20, [R4] ;  /* 0x0000000004147984 */ /* 0x000ee20000000a00 */
[----:B0-----:R-:W-:Y:S01]  /*0810*/  VIADD R9, R9, UR8 ;  /* 0x0000000809097c36 */ /* 0x001fe20008000000 */
[----:B-1----:R-:W-:-:S02]  /*0820*/  PRMT R16, R12, 0x7632, R16 ;  /* 0x000076320c107816 */ /* 0x002fc40000000010 */
[----:B------:R-:W-:Y:S01]  /*0830*/  PRMT R18, R13, 0x7632, R18 ;  /* 0x000076320d127816 */ /* 0x000fe20000000012 */
[C---:B--2---:R-:W-:Y:S02]  /*0840*/  IMAD.IADD R12, R11.reuse, 0x1, R12 ;  /* 0x000000010b0c7824 */ /* 0x044fe400078e020c */
[----:B------:R-:W-:Y:S02]  /*0850*/  IMAD.IADD R14, R11, 0x1, R13 ;  /* 0x000000010b0e7824 */ /* 0x000fe400078e020d */
[----:B------:R-:W-:Y:S01]  /*0860*/  IMAD.IADD R16, R16, 0x1, R11 ;  /* 0x0000000110107824 */ /* 0x000fe200078e020b */
[C---:B---3--:R-:W-:Y:S01]  /*0870*/  PRMT R19, R21.reuse, 0x7632, R19 ;  /* 0x0000763215137816 */ /* 0x048fe20000000013 */
[----:B------:R-:W-:Y:S01]  /*0880*/  IMAD.IADD R18, R18, 0x1, R11 ;  /* 0x0000000112127824 */ /* 0x000fe200078e020b */
[----:B------:R-:W-:Y:S02]  /*0890*/  PRMT R10, R21, 0x7610, R10 ;  /* 0x00007610150a7816 */ /* 0x000fe4000000000a */
[----:B------:R-:W-:-:S02]  /*08a0*/  PRMT R17, R20, 0x7632, R17 ;  /* 0x0000763214117816 */ /* 0x000fc40000000011 */
[----:B------:R-:W-:Y:S02]  /*08b0*/  VIMNMX.S16x2 R12, PT, PT, R12, R20, PT ;  /* 0x000000140c0c7248 */ /* 0x000fe40003fe0300 */
        /* <DEDUP_REMOVED lines=29> */
[----:B------:R-:W2:Y:S04]  /*0a90*/  LDS.U16 R11, [R6] ;  /* 0x00000000060b7984 */ /* 0x000ea80000000400 */
        /* <DEDUP_REMOVED lines=20> */
[----:B------:R-:W2:Y:S04]  /*0be0*/  LDS.U16 R11, [R6+0x2] ;  /* 0x00000200060b7984 */ /* 0x000ea80000000400 */
        /* <DEDUP_REMOVED lines=17> */
[----:B------:R0:W-:Y:S01]  /*0d00*/  STS.64 [R4], R14 ;  /* 0x0000000e04007388 */ /* 0x0001e20000000a00 */
[----:B------:R-:W-:Y:S01]  /*0d10*/  BAR.SYNC.DEFER_BLOCKING 0x0 ;  /* 0x0000000000007b1d */ /* 0x000fe20000010000 */
[----:B0-----:R-:W-:-:S05]  /*0d20*/  VIADD R15, R9, UR8 ;  /* 0x00000008090f7c36 */ /* 0x001fca0008000000 */
[----:B------:R-:W0:Y:S04]  /*0d30*/  LDS.64 R12, [R9+UR8] ;  /* 0x00000008090c7984 */ /* 0x000e280008000a00 */
[----:B------:R-:W1:Y:S04]  /*0d40*/  LDS.U16 R11, [R6+0x4] ;  /* 0x00000400060b7984 */ /* 0x000e680000000400 */
[----:B------:R-:W2:Y:S01]  /*0d50*/  LDS.64 R20, [R4] ;  /* 0x0000000004147984 */ /* 0x000ea20000000a00 */
[----:B0-----:R-:W-:Y:S02]  /*0d60*/  PRMT R16, R12, 0x7632, R16 ;  /* 0x000076320c107816 */ /* 0x001fe40000000010 */
[----:B------:R-:W-:Y:S01]  /*0d70*/  PRMT R18, R13, 0x7632, R18 ;  /* 0x000076320d127816 */ /* 0x000fe20000000012 */
[----:B-1----:R-:W-:-:S02]  /*0d80*/  IMAD.IADD R12, R11, 0x1, R12 ;  /* 0x000000010b0c7824 */ /* 0x002fc400078e020c */
[----:B------:R-:W-:Y:S02]  /*0d90*/  IMAD.IADD R14, R11, 0x1, R13 ;  /* 0x000000010b0e7824 */ /* 0x000fe400078e020d */
[----:B------:R-:W-:Y:S01]  /*0da0*/  IMAD.IADD R16, R16, 0x1, R11 ;  /* 0x0000000110107824 */ /* 0x000fe200078e020b */
[C---:B--2---:R-:W-:Y:S01]  /*0db0*/  PRMT R19, R21.reuse, 0x7632, R19 ;  /* 0x0000763215137816 */ /* 0x044fe20000000013 */
[----:B------:R-:W-:Y:S01]  /*0dc0*/  IMAD.IADD R18, R18, 0x1, R11 ;  /* 0x0000000112127824 */ /* 0x000fe200078e020b */
[----:B------:R-:W-:Y:S02]  /*0dd0*/  PRMT R10, R21, 0x7610, R10 ;  /* 0x00007610150a7816 */ /* 0x000fe4000000000a */
[----:B------:R-:W-:Y:S02]  /*0de0*/  PRMT R17, R20, 0x7632, R17 ;  /* 0x0000763214117816 */ /* 0x000fe40000000011 */
[----:B------:R-:W-:Y:S02]  /*0df0*/  VIMNMX.S16x2 R12, PT, PT, R12, R20, PT ;  /* 0x000000140c0c7248 */ /* 0x000fe40003fe0300 */
[----:B------:R-:W-:-:S02]  /*0e00*/  VIMNMX.S16x2 R10, PT, PT, R14, R10, PT ;  /* 0x0000000a0e0a7248 */ /* 0x000fc40003fe0300 */
[----:B------:R-:W-:Y:S02]  /*0e10*/  VIMNMX.S16x2 R16, PT, PT, R16, R17, PT ;  /* 0x0000001110107248 */ /* 0x000fe40003fe0300 */
[----:B------:R-:W-:Y:S02]  /*0e20*/  VIMNMX.S16x2 R18, PT, PT, R18, R19, PT ;  /* 0x0000001312127248 */ /* 0x000fe40003fe0300 */
[----:B------:R-:W-:Y:S02]  /*0e30*/  PRMT R16, R12, 0x5410, R16 ;  /* 0x000054100c107816 */ /* 0x000fe40000000010 */
[----:B------:R-:W-:-:S05]  /*0e40*/  PRMT R17, R10, 0x5410, R18 ;  /* 0x000054100a117816 */ /* 0x000fca0000000012 */
[----:B------:R-:W-:Y:S01]  /*0e50*/  STS.64 [R4], R16 ;  /* 0x0000001004007388 */ /* 0x000fe20000000a00 */
[----:B------:R-:W-:Y:S06]  /*0e60*/  BAR.SYNC.DEFER_BLOCKING 0x0 ;  /* 0x0000000000007b1d */ /* 0x000fec0000010000 */
[----:B------:R-:W0:Y:S04]  /*0e70*/  LDS.64 R14, [R15+UR8] ;  /* 0x000000080f0e7984 */ /* 0x000e280008000a00 */
[----:B------:R1:W2:Y:S04]  /*0e80*/  LDS.U16 R9, [R6+0x6] ;  /* 0x0000060006097984 */ /* 0x0002a80000000400 */
[----:B------:R-:W3:Y:S01]  /*0e90*/  LDS.64 R12, [R4] ;  /* 0x00000000040c7984 */ /* 0x000ee20000000a00 */
[----:B-1----:R-:W-:Y:S01]  /*0ea0*/  VIADD R6, R6, 0x10 ;  /* 0x0000001006067836 */ /* 0x002fe20000000000 */
[----:B0-----:R-:W-:-:S02]  /*0eb0*/  PRMT R18, R14, 0x7632, R18 ;  /* 0x000076320e127816 */ /* 0x001fc40000000012 */
        /* <DEDUP_REMOVED lines=15> */
[----:B------:R-:W-:Y:S06]  /*0fb0*/  BAR.SYNC.DEFER_BLOCKING 0x0 ;  /* 0x0000000000007b1d */ /* 0x000fec0000010000 */
[----:B------:R-:W-:Y:S05]  /*0fc0*/  BRA.U UP1, `(.L_x_2) ;  /* 0xfffffff501547547 */ /* 0x000fea000b83ffff */
.L_x_1:
[----:B------:R-:W-:Y:S01]  /*0fd0*/  IMAD R0, R7, UR8, R0 ;  /* 0x0000000807007c24 */ /* 0x000fe2000f8e0200 */
[----:B------:R-:W-:Y:S06]  /*0fe0*/  BRA.U !UP0, `(.L_x_0) ;  /* 0x0000000908f87547 */ /* 0x000fec000b800000 */
[----:B------:R-:W-:Y:S01]  /*0ff0*/  UISETP.GE.U32.AND UP0, UPT, UR6, 0x4, UPT ;  /* 0x000000040600788c */ /* 0x000fe2000bf06070 */
[----:B------:R-:W-:Y:S01]  /*1000*/  VIADD R6, R5, UR5 ;  /* 0x0000000505067c36 */ /* 0x000fe20008000000 */
[----:B------:R-:W-:-:S04]  /*1010*/  ULOP3.LUT UR9, UR7, 0x3, URZ, 0xc0, !UPT ;  /* 0x0000000307097892 */ /* 0x000fc8000f8ec0ff */
[----:B------:R-:W-:-:S03]  /*1020*/  UISETP.NE.AND UP1, UPT, UR9, URZ, UPT ;  /* 0x000000ff0900728c */ /* 0x000fc6000bf25270 */
[----:B------:R-:W-:Y:S08]  /*1030*/  BRA.U !UP0, `(.L_x_3) ;  /* 0x00000005088c7547 */ /* 0x000ff0000b800000 */
[----:B------:R-:W-:Y:S01]  /*1040*/  USHF.L.U32 UR5, UR4, 0x1, URZ ;  /* 0x0000000104057899 */ /* 0x000fe200080006ff */
[----:B01----:R-:W0:Y:S01]  /*1050*/  LDS.64 R14, [R4] ;  /* 0x00000000040e7984 */ /* 0x003e220000000a00 */
[----:B------:R-:W-:Y:S02]  /*1060*/  UIADD3 UR4, UPT, UPT, UR4, 0x4, URZ ;  /* 0x0000000404047890 */ /* 0x000fe4000fffe0ff */
[----:B------:R-:W-:Y:S02]  /*1070*/  ULEA UR6, UR7, UR5, 0x2 ;  /* 0x0000000507067291 */ /* 0x000fe4000f8e10ff */
[----:B------:R-:W-:-:S04]  /*1080*/  ULOP3.LUT UR10, UR5, 0xfffffff8, URZ, 0xc0, !UPT ;  /* 0xfffffff8050a7892 */ /* 0x000fc8000f8ec0ff */
[----:B------:R-:W-:Y:S01]  /*1090*/  IMAD R5, R7, UR6, R6 ;  /* 0x0000000607057c24 */ /* 0x000fe2000f8e0206 */
[----:B------:R-:W-:-:S04]  /*10a0*/  UIADD3 UR6, UPT, UPT, UR5, 0x2, URZ ;  /* 0x0000000205067890 */ /* 0x000fc8000fffe0ff */
[----:B------:R-:W-:Y:S01]  /*10b0*/  LDS.U16 R11, [R0+UR10] ;  /* 0x0000000a000b7984 */ /* 0x000fe20008000400 */
[----:B------:R-:W-:Y:S02]  /*10c0*/  ULOP3.LUT UR10, UR6, 0xfffffff8, URZ, 0xc0, !UPT ;  /* 0xfffffff8060a7892 */ /* 0x000fe4000f8ec0ff */
[----:B------:R-:W-:Y:S01]  /*10d0*/  ULOP3.LUT UR6, UR6, 0x6, URZ, 0xc0, !UPT ;  /* 0x0000000606067892 */ /* 0x000fe2000f8ec0ff */
[----:B------:R-:W1:Y:S01]  /*10e0*/  LDS.64 R16, [R5] ;  /* 0x0000000005107984 */ /* 0x000e620000000a00 */
[----:B0-----:R-:W-:Y:S01]  /*10f0*/  PRMT R10, R15, 0x7610, R10 ;  /* 0x000076100f0a7816 */ /* 0x001fe2000000000a */
[C-C-:B-1----:R-:W-:Y:S01]  /*1100*/  IMAD.IADD R8, R11.reuse, 0x1, R16.reuse ;  /* 0x000000010b087824 */ /* 0x142fe200078e0210 */
[----:B------:R-:W-:Y:S01]  /*1110*/  PRMT R16, R14, 0x7632, R16 ;  /* 0x000076320e107816 */ /* 0x000fe20000000010 */
[----:B------:R-:W-:Y:S01]  /*1120*/  IMAD.IADD R12, R11, 0x1, R17 ;  /* 0x000000010b0c7824 */ /* 0x000fe200078e0211 */
[----:B------:R-:W-:Y:S02]  /*1130*/  PRMT R9, R17, 0x7632, R9 ;  /* 0x0000763211097816 */ /* 0x000fe40000000009 */
[----:B------:R-:W-:-:S02]  /*1140*/  VIMNMX.S16x2 R13, PT, PT, R8, R14, PT ;  /* 0x0000000e080d7248 */ /* 0x000fc40003fe0300 */
[----:B------:R-:W-:Y:S02]  /*1150*/  PRMT R8, R16, 0x7632, R8 ;  /* 0x0000763210087816 */ /* 0x000fe40000000008 */
[----:B------:R-:W-:Y:S01]  /*1160*/  VIMNMX.S16x2 R12, PT, PT, R12, R10, PT ;  /* 0x0000000a0c0c7248 */ /* 0x000fe20003fe0300 */
[--C-:B------:R-:W-:Y:S01]  /*1170*/  IMAD.IADD R10, R9, 0x1, R11.reuse ;  /* 0x00000001090a7824 */ /* 0x100fe200078e020b */
[----:B------:R-:W-:Y:S01]  /*1180*/  PRMT R14, R15, 0x7632, R14 ;  /* 0x000076320f0e7816 */ /* 0x000fe2000000000e */
[----:B------:R-:W-:Y:S02]  /*1190*/  IMAD.IADD R8, R8, 0x1, R11 ;  /* 0x0000000108087824 */ /* 0x000fe400078e020b */
[----:B------:R-:W-:Y:S01]  /*11a0*/  IMAD.U32 R11, RZ, RZ, UR10 ;  /* 0x0000000aff0b7e24 */ /* 0x000fe2000f8e00ff */
[----:B------:R-:W-:Y:S02]  /*11b0*/  VIMNMX.S16x2 R10, PT, PT, R10, R14, PT ;  /* 0x0000000e0a0a7248 */ /* 0x000fe40003fe0300 */
[----:B------:R-:W-:-:S02]  /*11c0*/  VIMNMX.S16x2 R8, PT, PT, R8, R16, PT ;  /* 0x0000001008087248 */ /* 0x000fc40003fe0300 */
[----:B------:R-:W-:Y:S02]  /*11d0*/  PRMT R15, R12, 0x5410, R10 ;  /* 0x000054100c0f7816 */ /* 0x000fe4000000000a */
[----:B------:R-:W-:Y:S02]  /*11e0*/  PRMT R14, R13, 0x5410, R8 ;  /* 0x000054100d0e7816 */ /* 0x000fe40000000008 */
[----:B------:R-:W-:Y:S01]  /*11f0*/  IADD3 R11, PT, PT, R0, UR6, R11 ;  /* 0x00000006000b7c10 */ /* 0x000fe2000fffe00b */
[----:B------:R-:W-:Y:S02]  /*1200*/  UIADD3 UR6, UPT, UPT, UR5, 0x4, URZ ;  /* 0x0000000405067890 */ /* 0x000fe4000fffe0ff */
[----:B------:R-:W-:Y:S01]  /*1210*/  STS.64 [R4], R14 ;  /* 0x0000000e04007388 */ /* 0x000fe20000000a00 */
[----:B------:R-:W-:Y:S02]  /*1220*/  UIADD3 UR5, UPT, UPT, UR5, 0x6, URZ ;  /* 0x0000000605057890 */ /* 0x000fe4000fffe0ff */
[----:B------:R-:W-:Y:S01]  /*1230*/  ULOP3.LUT UR6, UR6, 0xfffffff8, URZ, 0xc0, !UPT ;  /* 0xfffffff806067892 */ /* 0x000fe2000f8ec0ff */
[----:B------:R-:W-:Y:S06]  /*1240*/  BAR.SYNC.DEFER_BLOCKING 0x0 ;  /* 0x0000000000007b1d */ /* 0x000fec0000010000 */
[----:B------:R-:W-:Y:S04]  /*1250*/  LDS.U16 R11, [R11] ;  /* 0x000000000b0b7984 */ /* 0x000fe80000000400 */
[----:B------:R0:W1:Y:S04]  /*1260*/  LDS.64 R8, [R5+UR8] ;  /* 0x0000000805087984 */ /* 0x0000680008000a00 */
[----:B------:R-:W2:Y:S01]  /*1270*/  LDS.64 R16, [R4] ;  /* 0x0000000004107984 */ /* 0x000ea20000000a00 */
[----:B0-----:R-:W-:-:S02]  /*1280*/  VIADD R5, R5, UR8 ;  /* 0x0000000805057c36 */ /* 0x001fc40008000000 */
[----:B-1----:R-:W-:Y:S01]  /*1290*/  IMAD.IADD R10, R11, 0x1, R8 ;  /* 0x000000010b0a7824 */ /* 0x002fe200078e0208 */
[----:B------:R-:W-:Y:S02]  /*12a0*/  PRMT R12, R8, 0x7632, R12 ;  /* 0x00007632080c7816 */ /* 0x000fe4000000000c */
[----:B------:R-:W-:Y:S02]  /*12b0*/  PRMT R14, R9, 0x7632, R14 ;  /* 0x00007632090e7816 */ /* 0x000fe4000000000e */
[----:B--2---:R-:W-:Y:S01]  /*12c0*/  VIMNMX.S16x2 R13, PT, PT, R10, R16, PT ;  /* 0x000000100a0d7248 */ /* 0x004fe20003fe0300 */
[----:B------:R-:W-:Y:S01]  /*12d0*/  IMAD.IADD R10, R11, 0x1, R9 ;  /* 0x000000010b0a7824 */ /* 0x000fe200078e0209 */
[----:B------:R-:W-:Y:S01]  /*12e0*/  PRMT R18, R16, 0x7632, R18 ;  /* 0x0000763210127816 */ /* 0x000fe20000000012 */
[--C-:B------:R-:W-:Y:S01]  /*12f0*/  IMAD.IADD R12, R12, 0x1, R11.reuse ;  /* 0x000000010c0c7824 */ /* 0x100fe200078e020b */
[C---:B------:R-:W-:Y:S01]  /*1300*/  PRMT R16, R17.reuse, 0x7632, R16 ;  /* 0x0000763211107816 */ /* 0x040fe20000000010 */
[----:B------:R-:W-:Y:S01]  /*1310*/  IMAD.IADD R14, R14, 0x1, R11 ;  /* 0x000000010e0e7824 */ /* 0x000fe200078e020b */
[----:B------:R-:W-:-:S02]  /*1320*/  PRMT R8, R17, 0x7610, R8 ;  /* 0x0000761011087816 */ /* 0x000fc40000000008 */
[----:B------:R-:W-:Y:S02]  /*1330*/  VIMNMX.S16x2 R12, PT, PT, R12, R18, PT ;  /* 0x000000120c0c7248 */ /* 0x000fe40003fe0300 */
[----:B------:R-:W-:Y:S02]  /*1340*/  VIMNMX.S16x2 R8, PT, PT, R10, R8, PT ;  /* 0x000000080a087248 */ /* 0x000fe40003fe0300 */
[----:B------:R-:W-:Y:S02]  /*1350*/  VIMNMX.S16x2 R14, PT, PT, R14, R16, PT ;  /* 0x000000100e0e7248 */ /* 0x000fe40003fe0300 */
[----:B------:R-:W-:Y:S02]  /*1360*/  PRMT R16, R13, 0x5410, R12 ;  /* 0x000054100d107816 */ /* 0x000fe4000000000c */
[----:B------:R-:W-:-:S05]  /*1370*/  PRMT R17, R8, 0x5410, R14 ;  /* 0x0000541008117816 */ /* 0x000fca000000000e */
[----:B------:R-:W-:Y:S01]  /*1380*/  STS.64 [R4], R16 ;  /* 0x0000001004007388 */ /* 0x000fe20000000a00 */
[----:B------:R-:W-:Y:S06]  /*1390*/  BAR.SYNC.DEFER_BLOCKING 0x0 ;  /* 0x0000000000007b1d */ /* 0x000fec0000010000 */
[----:B------:R-:W-:Y:S01]  /*13a0*/  LDS.U16 R13, [R0+UR6+0x4] ;  /* 0x00000406000d7984 */ /* 0x000fe20008000400 */
[----:B------:R-:W-:Y:S02]  /*13b0*/  ULOP3.LUT UR6, UR5, 0xfffffff8, URZ, 0xc0, !UPT ;  /* 0xfffffff805067892 */ /* 0x000fe4000f8ec0ff */
[----:B------:R-:W-:Y:S01]  /*13c0*/  ULOP3.LUT UR5, UR5, 0x6, URZ, 0xc0, !UPT ;  /* 0x0000000605057892 */ /* 0x000fe2000f8ec0ff */
[----:B------:R0:W1:Y:S04]  /*13d0*/  LDS.64 R14, [R5+UR8] ;  /* 0x00000008050e7984 */ /* 0x0000680008000a00 */
[----:B------:R-:W2:Y:S01]  /*13e0*/  LDS.64 R10, [R4] ;  /* 0x00000000040a7984 */ /* 0x000ea20000000a00 */
[----:B0-----:R-:W-:-:S02]  /*13f0*/  VIADD R5, R5, UR8 ;  /* 0x0000000805057c36 */ /* 0x001fc40008000000 */
[C-C-:B-1----:R-:W-:Y:S02]  /*1400*/  IMAD.IADD R8, R13.reuse, 0x1, R14.reuse ;  /* 0x000000010d087824 */ /* 0x142fe400078e020e */
[----:B------:R-:W-:Y:S01]  /*1410*/  IMAD.IADD R12, R13, 0x1, R15 ;  /* 0x000000010d0c7824 */ /* 0x000fe200078e020f */
[----:B--2---:R-:W-:Y:S02]  /*1420*/  PRMT R14, R10, 0x7632, R14 ;  /* 0x000076320a0e7816 */ /* 0x004fe4000000000e */
[----:B------:R-:W-:Y:S02]  /*1430*/  VIMNMX.S16x2 R9, PT, PT, R8, R10, PT ;  /* 0x0000000a08097248 */ /* 0x000fe40003fe0300 */
[C---:B------:R-:W-:Y:S02]  /*1440*/  PRMT R18, R11.reuse, 0x7632, R18 ;  /* 0x000076320b127816 */ /* 0x040fe40000000012 */
[----:B------:R-:W-:Y:S02]  /*1450*/  PRMT R10, R11, 0x7610, R10 ;  /* 0x000076100b0a7816 */ /* 0x000fe4000000000a */
[----:B------:R-:W-:-:S02]  /*1460*/  PRMT R8, R14, 0x7632, R8 ;  /* 0x000076320e087816 */ /* 0x000fc40000000008 */
[----:B------:R-:W-:Y:S02]  /*1470*/  PRMT R11, R15, 0x7632, R11 ;  /* 0x000076320f0b7816 */ /* 0x000fe4000000000b */
[----:B------:R-:W-:Y:S01]  /*1480*/  VIMNMX.S16x2 R12, PT, PT, R12, R10, PT ;  /* 0x0000000a0c0c7248 */ /* 0x000fe20003fe0300 */
[--C-:B------:R-:W-:Y:S02]  /*1490*/  IMAD.IADD R8, R8, 0x1, R13.reuse ;  /* 0x0000000108087824 */ /* 0x100fe400078e020d */
[----:B------:R-:W-:Y:S02]  /*14a0*/  IMAD.IADD R10, R11, 0x1, R13 ;  /* 0x000000010b0a7824 */ /* 0x000fe400078e020d */
[----:B------:R-:W-:Y:S01]  /*14b0*/  IMAD.U32 R11, RZ, RZ, UR6 ;  /* 0x00000006ff0b7e24 */ /* 0x000fe2000f8e00ff */
[----:B------:R-:W-:Y:S02]  /*14c0*/  VIMNMX.S16x2 R8, PT, PT, R8, R14, PT ;  /* 0x0000000e08087248 */ /* 0x000fe40003fe0300 */
[----:B------:R-:W-:-:S02]  /*14d0*/  VIMNMX.S16x2 R10, PT, PT, R10, R18, PT ;  /* 0x000000120a0a7248 */ /* 0x000fc40003fe0300 */
[----:B------:R-:W-:Y:S02]  /*14e0*/  PRMT R18, R9, 0x5410, R8 ;  /* 0x0000541009127816 */ /* 0x000fe40000000008 */
[----:B------:R-:W-:Y:S02]  /*14f0*/  PRMT R19, R12, 0x5410, R10 ;  /* 0x000054100c137816 */ /* 0x000fe4000000000a */
[----:B------:R-:W-:-:S03]  /*1500*/  IADD3 R11, PT, PT, R0, UR5, R11 ;  /* 0x00000005000b7c10 */ /* 0x000fc6000fffe00b */
[----:B------:R-:W-:Y:S01]  /*1510*/  STS.64 [R4], R18 ;  /* 0x0000001204007388 */ /* 0x000fe20000000a00 */
[----:B------:R-:W-:Y:S06]  /*1520*/  BAR.SYNC.DEFER_BLOCKING 0x0 ;  /* 0x0000000000007b1d */ /* 0x000fec0000010000 */
[----:B------:R-:W0:Y:S04]  /*1530*/  LDS.64 R8, [R5+UR8] ;  /* 0x0000000805087984 */ /* 0x000e280008000a00 */
[----:B------:R-:W1:Y:S04]  /*1540*/  LDS.U16 R11, [R11] ;  /* 0x000000000b0b7984 */ /* 0x000e680000000400 */
[----:B------:R-:W2:Y:S01]  /*1550*/  LDS.64 R16, [R4] ;  /* 0x0000000004107984 */ /* 0x000ea20000000a00 */
[----:B0-----:R-:W-:-:S02]  /*1560*/  PRMT R12, R8, 0x7632, R12 ;  /* 0x00007632080c7816 */ /* 0x001fc4000000000c */
[----:B------:R-:W-:Y:S01]  /*1570*/  PRMT R14, R9, 0x7632, R14 ;  /* 0x00007632090e7816 */ /* 0x000fe2000000000e */
[C---:B-1----:R-:W-:Y:S02]  /*1580*/  IMAD.IADD R8, R11.reuse, 0x1, R8 ;  /* 0x000000010b087824 */ /* 0x042fe400078e0208 */
[----:B------:R-:W-:Y:S02]  /*1590*/  IMAD.IADD R10, R11, 0x1, R9 ;  /* 0x000000010b0a7824 */ /* 0x000fe400078e0209 */
[--C-:B------:R-:W-:Y:S01]  /*15a0*/  IMAD.IADD R12, R12, 0x1, R11.reuse ;  /* 0x000000010c0c7824 */ /* 0x100fe200078e020b */
[C---:B--2---:R-:W-:Y:S01]  /*15b0*/  PRMT R18, R17.reuse, 0x7610, R18 ;  /* 0x0000761011127816 */ /* 0x044fe20000000012 */
        /* <DEDUP_REMOVED lines=11> */
.L_x_3:
[----:B------:R-:W-:Y:S05]  /*1670*/  BRA.U !UP1, `(.L_x_0) ;  /* 0x0000000509547547 */ /* 0x000fea000b800000 */
[----:B------:R-:W-:Y:S02]  /*1680*/  UISETP.NE.AND UP0, UPT, UR9, 0x1, UPT ;  /* 0x000000010900788c */ /* 0x000fe4000bf05270 */
[----:B------:R-:W-:-:S04]  /*1690*/  ULOP3.LUT UR5, UR7, 0x1, URZ, 0xc0, !UPT ;  /* 0x0000000107057892 */ /* 0x000fc8000f8ec0ff */
[----:B------:R-:W-:-:S03]  /*16a0*/  UISETP.NE.U32.AND UP1, UPT, UR5, 0x1, UPT ;  /* 0x000000010500788c */ /* 0x000fc6000bf25070 */
[----:B------:R-:W-:Y:S08]  /*16b0*/  BRA.U !UP0, `(.L_x_4) ;  /* 0x0000000108d47547 */ /* 0x000ff0000b800000 */
[----:B------:R-:W-:Y:S01]  /*16c0*/  USHF.L.U32 UR5, UR4, 0x1, URZ ;  /* 0x0000000104057899 */ /* 0x000fe200080006ff */
[----:B0-----:R-:W0:Y:S01]  /*16d0*/  LDS.64 R10, [R4] ;  /* 0x00000000040a7984 */ /* 0x001e220000000a00 */
[----:B------:R-:W-:Y:S02]  /*16e0*/  UIADD3 UR4, UPT, UPT, UR4, 0x2, URZ ;  /* 0x0000000204047890 */ /* 0x000fe4000fffe0ff */
[----:B------:R-:W-:Y:S02]  /*16f0*/  ULOP3.LUT UR10, UR5, 0xfffffff8, URZ, 0xc0, !UPT ;  /* 0xfffffff8050a7892 */ /* 0x000fe4000f8ec0ff */
[----:B------:R-:W-:Y:S02]  /*1700*/  ULEA UR9, UR7, UR5, 0x2 ;  /* 0x0000000507097291 */ /* 0x000fe4000f8e10ff */
[----:B------:R-:W-:Y:S02]  /*1710*/  ULOP3.LUT UR6, UR5, 0x6, URZ, 0xc0, !UPT ;  /* 0x0000000605067892 */ /* 0x000fe4000f8ec0ff */
[----:B--2---:R-:W-:Y:S01]  /*1720*/  IMAD.U32 R9, RZ, RZ, UR10 ;  /* 0x0000000aff097e24 */ /* 0x004fe2000f8e00ff */
[----:B------:R-:W-:Y:S01]  /*1730*/  UIADD3 UR5, UPT, UPT, UR5, 0x2, URZ ;  /* 0x0000000205057890 */ /* 0x000fe2000fffe0ff */
[----:B------:R-:W-:-:S03]  /*1740*/  IMAD R5, R7, UR9, R6 ;  /* 0x0000000907057c24 */ /* 0x000fc6000f8e0206 */
[----:B------:R-:W-:Y:S01]  /*1750*/  IADD3 R9, PT, PT, R0, UR6, R9 ;  /* 0x0000000600097c10 */ /* 0x000fe2000fffe009 */
[----:B------:R-:W-:Y:S01]  /*1760*/  ULOP3.LUT UR6, UR5, 0xfffffff8, URZ, 0xc0, !UPT ;  /* 0xfffffff805067892 */ /* 0x000fe2000f8ec0ff */
[----:B-1----:R-:W1:Y:S01]  /*1770*/  LDS.64 R14, [R5] ;  /* 0x00000000050e7984 */ /* 0x002e620000000a00 */
[----:B------:R-:W-:-:S03]  /*1780*/  ULOP3.LUT UR5, UR5, 0x6, URZ, 0xc0, !UPT ;  /* 0x0000000605057892 */ /* 0x000fc6000f8ec0ff */
[----:B------:R-:W2:Y:S01]  /*1790*/  LDS.U16 R9, [R9] ;  /* 0x0000000009097984 */ /* 0x000ea20000000400 */
[C---:B0-----:R-:W-:Y:S02]  /*17a0*/  PRMT R13, R11.reuse, 0x7632, R13 ;  /* 0x000076320b0d7816 */ /* 0x041fe4000000000d */
[----:B------:R-:W-:Y:S02]  /*17b0*/  PRMT R18, R11, 0x7610, R18 ;  /* 0x000076100b127816 */ /* 0x000fe40000000012 */
[----:B-1----:R-:W-:Y:S02]  /*17c0*/  PRMT R12, R14, 0x7632, R12 ;  /* 0x000076320e0c7816 */ /* 0x002fe4000000000c */
[----:B------:R-:W-:Y:S01]  /*17d0*/  PRMT R16, R15, 0x7632, R16 ;  /* 0x000076320f107816 */ /* 0x000fe20000000010 */
[----:B--2---:R-:W-:Y:S02]  /*17e0*/  IMAD.IADD R8, R9, 0x1, R14 ;  /* 0x0000000109087824 */ /* 0x004fe400078e020e */
[----:B------:R-:W-:-:S02]  /*17f0*/  IMAD.IADD R12, R12, 0x1, R9 ;  /* 0x000000010c0c7824 */ /* 0x000fc400078e0209 */
[----:B------:R-:W-:Y:S01]  /*1800*/  IMAD.IADD R14, R9, 0x1, R15 ;  /* 0x00000001090e7824 */ /* 0x000fe200078e020f */
[----:B------:R-:W-:Y:S01]  /*1810*/  VIMNMX.S16x2 R8, PT, PT, R8, R10, PT ;  /* 0x0000000a08087248 */ /* 0x000fe20003fe0300 */
[--C-:B------:R-:W-:Y:S01]  /*1820*/  IMAD.IADD R16, R16, 0x1, R9.reuse ;  /* 0x0000000110107824 */ /* 0x100fe200078e0209 */
[----:B------:R-:W-:Y:S02]  /*1830*/  PRMT R9, R10, 0x7632, R9 ;  /* 0x000076320a097816 */ /* 0x000fe40000000009 */
[----:B------:R-:W-:Y:S02]  /*1840*/  VIMNMX.S16x2 R14, PT, PT, R14, R18, PT ;  /* 0x000000120e0e7248 */ /* 0x000fe40003fe0300 */
[----:B------:R-:W-:Y:S01]  /*1850*/  VIMNMX.S16x2 R12, PT, PT, R12, R9, PT ;  /* 0x000000090c0c7248 */ /* 0x000fe20003fe0300 */
[----:B------:R-:W-:Y:S01]  /*1860*/  IMAD.U32 R9, RZ, RZ, UR6 ;  /* 0x00000006ff097e24 */ /* 0x000fe2000f8e00ff */
[----:B------:R-:W-:Y:S02]  /*1870*/  VIMNMX.S16x2 R16, PT, PT, R16, R13, PT ;  /* 0x0000000d10107248 */ /* 0x000fe40003fe0300 */
[----:B------:R-:W-:-:S02]  /*1880*/  PRMT R18, R8, 0x5410, R12 ;  /* 0x0000541008127816 */ /* 0x000fc4000000000c */
        /* <DEDUP_REMOVED lines=24> */
.L_x_4:
[----:B------:R-:W-:Y:S05]  /*1a10*/  BRA.U UP1, `(.L_x_0) ;  /* 0x00000001016c7547 */ /* 0x000fea000b800000 */
[----:B------:R-:W-:Y:S01]  /*1a20*/  USHF.L.U32 UR4, UR4, 0x1, URZ ;  /* 0x0000000104047899 */ /* 0x000fe200080006ff */
[----:B01----:R-:W0:Y:S03]  /*1a30*/  LDS.64 R14, [R4] ;  /* 0x00000000040e7984 */ /* 0x003e260000000a00 */
[----:B------:R-:W-:Y:S02]  /*1a40*/  ULOP3.LUT UR6, UR4, 0xfffffff8, URZ, 0xc0, !UPT ;  /* 0xfffffff804067892 */ /* 0x000fe4000f8ec0ff */
[----:B------:R-:W-:Y:S02]  /*1a50*/  ULEA UR5, UR7, UR4, 0x2 ;  /* 0x0000000407057291 */ /* 0x000fe4000f8e10ff */
[----:B------:R-:W-:Y:S02]  /*1a60*/  ULOP3.LUT UR4, UR4, 0x6, URZ, 0xc0, !UPT ;  /* 0x0000000604047892 */ /* 0x000fe4000f8ec0ff */
[----:B------:R-:W-:-:S02]  /*1a70*/  IMAD.U32 R5, RZ, RZ, UR6 ;  /* 0x00000006ff057e24 */ /* 0x000fc4000f8e00ff */
[----:B------:R-:W-:-:S03]  /*1a80*/  IMAD R6, R7, UR5, R6 ;  /* 0x0000000507067c24 */ /* 0x000fc6000f8e0206 */
[----:B------:R-:W-:Y:S02]  /*1a90*/  IADD3 R7, PT, PT, R0, UR4, R5 ;  /* 0x0000000400077c10 */ /* 0x000fe4000fffe005 */
[----:B--23--:R1:W2:Y:S04]  /*1aa0*/  LDS.64 R8, [R6] ;  /* 0x0000000006087984 */ /* 0x00c2a80000000a00 */
[----:B------:R-:W3:Y:S01]  /*1ab0*/  LDS.U16 R7, [R7] ;  /* 0x0000000007077984 */ /* 0x000ee20000000400 */
[C---:B0-----:R-:W-:Y:S02]  /*1ac0*/  PRMT R16, R15.reuse, 0x7610, R16 ;  /* 0x000076100f107816 */ /* 0x041fe40000000010 */
[----:B-1----:R-:W-:Y:S02]  /*1ad0*/  PRMT R6, R15, 0x7632, R6 ;  /* 0x000076320f067816 */ /* 0x002fe40000000006 */
[----:B--2---:R-:W-:-:S02]  /*1ae0*/  PRMT R0, R8, 0x7632, R0 ;  /* 0x0000763208007816 */ /* 0x004fc40000000000 */
[----:B------:R-:W-:Y:S01]  /*1af0*/  PRMT R5, R9, 0x7632, R5 ;  /* 0x0000763209057816 */ /* 0x000fe20000000005 */
[----:B---3--:R-:W-:Y:S02]  /*1b00*/  IMAD.IADD R8, R7, 0x1, R8 ;  /* 0x0000000107087824 */ /* 0x008fe400078e0208 */
[--C-:B------:R-:W-:Y:S02]  /*1b10*/  IMAD.IADD R0, R0, 0x1, R7.reuse ;  /* 0x0000000100007824 */ /* 0x100fe400078e0207 */
[----:B------:R-:W-:Y:S01]  /*1b20*/  IMAD.IADD R12, R5, 0x1, R7 ;  /* 0x00000001050c7824 */ /* 0x000fe200078e0207 */
[----:B------:R-:W-:Y:S01]  /*1b30*/  PRMT R5, R14, 0x7632, R5 ;  /* 0x000076320e057816 */ /* 0x000fe20000000005 */
[----:B------:R-:W-:Y:S01]  /*1b40*/  IMAD.IADD R10, R7, 0x1, R9 ;  /* 0x00000001070a7824 */ /* 0x000fe200078e0209 */
[----:B------:R-:W-:Y:S02]  /*1b50*/  VIMNMX.S16x2 R8, PT, PT, R8, R14, PT ;  /* 0x0000000e08087248 */ /* 0x000fe40003fe0300 */
[----:B------:R-:W-:-:S02]  /*1b60*/  VIMNMX.S16x2 R0, PT, PT, R0, R5, PT ;  /* 0x0000000500007248 */ /* 0x000fc40003fe0300 */
[----:B------:R-:W-:Y:S02]  /*1b70*/  VIMNMX.S16x2 R10, PT, PT, R10, R16, PT ;  /* 0x000000100a0a7248 */ /* 0x000fe40003fe0300 */
[----:B------:R-:W-:Y:S02]  /*1b80*/  VIMNMX.S16x2 R5, PT, PT, R12, R6, PT ;  /* 0x000000060c057248 */ /* 0x000fe40003fe0300 */
[----:B------:R-:W-:Y:S02]  /*1b90*/  PRMT R8, R8, 0x5410, R0 ;  /* 0x0000541008087816 */ /* 0x000fe40000000000 */
[----:B------:R-:W-:-:S05]  /*1ba0*/  PRMT R9, R10, 0x5410, R5 ;  /* 0x000054100a097816 */ /* 0x000fca0000000005 */
[----:B------:R4:W-:Y:S01]  /*1bb0*/  STS.64 [R4], R8 ;  /* 0x0000000804007388 */ /* 0x0009e20000000a00 */
[----:B------:R-:W-:Y:S06]  /*1bc0*/  BAR.SYNC.DEFER_BLOCKING 0x0 ;  /* 0x0000000000007b1d */ /* 0x000fec0000010000 */
.L_x_0:
[----:B------:R-:W-:Y:S06]  /*1bd0*/  BAR.SYNC.DEFER_BLOCKING 0x0 ;  /* 0x0000000000007b1d */ /* 0x000fec0000010000 */
[----:B01234-:R-:W0:Y:S04]  /*1be0*/  LDS.64 R4, [R4] ;  /* 0x0000000004047984 */ /* 0x01fe280000000a00 */
[----:B0-----:R-:W-:Y:S01]  /*1bf0*/  STG.E.64 desc[UR12][R2.64], R4 ;  /* 0x0000000402007986 */ /* 0x001fe2000c101b0c */
[----:B------:R-:W-:Y:S05]  /*1c00*/  EXIT ;  /* 0x000000000000794d */ /* 0x000fea0003800000 */
.L_x_5:
[----:B------:R-:W-:-:S00]  /*1c10*/  BRA `(.L_x_5) ;  /* 0xfffffffc00fc7947 */ /* 0x000fc0000383ffff */
[----:B------:R-:W-:-:S00]  /*1c20*/  NOP ;  /* 0x0000000000007918 */ /* 0x000fc00000000000 */
        /* <DEDUP_REMOVED lines=13> */
.L_x_46:


//--------------------- .text._Z17blocked_FW_phase3Psxxii --------------------------
	.section	.text._Z17blocked_FW_phase3Psxxii,"ax",@progbits
	.align	128
        .global         _Z17blocked_FW_phase3Psxxii
        .type           _Z17blocked_FW_phase3Psxxii,@function
        .size           _Z17blocked_FW_phase3Psxxii,(.L_x_47 - _Z17blocked_FW_phase3Psxxii)
        .other          _Z17blocked_FW_phase3Psxxii,@"STO_CUDA_ENTRY STV_DEFAULT"
_Z17blocked_FW_phase3Psxxii:
.text._Z17blocked_FW_phase3Psxxii:
        /* <DEDUP_REMOVED lines=9> */
[----:B------:R-:W2:Y:S01]  /*0090*/  LDC.64 R2, c[0x0][0x380] ;  /* 0x0000e000ff027b82 */ /* 0x000ea20000000a00 */
[----:B------:R-:W-:Y:S01]  /*00a0*/  IMAD.MOV.U32 R5, RZ, RZ, RZ ;  /* 0x000000ffff057224 */ /* 0x000fe200078e00ff */
[----:B------:R-:W0:Y:S01]  /*00b0*/  S2R R4, SR_TID.X ;  /* 0x0000000000047919 */ /* 0x000e220000002100 */
[----:B------:R-:W0:Y:S01]  /*00c0*/  LDCU.64 UR6, c[0x0][0x390] ;  /* 0x00007200ff0677ac */ /* 0x000e220008000a00 */
[----:B------:R-:W3:Y:S01]  /*00d0*/  LDCU.64 UR8, c[0x0][0x388] ;  /* 0x00007100ff0877ac */ /* 0x000ee20008000a00 */
[----:B-1----:R-:W-:-:S04]  /*00e0*/  IMAD.U32 R0, RZ, RZ, UR10 ;  /* 0x0000000aff007e24 */ /* 0x002fc8000f8e00ff */
[C---:B------:R-:W-:Y:S02]  /*00f0*/  IMAD R15, R0.reuse, UR4, RZ ;  /* 0x00000004000f7c24 */ /* 0x040fe4000f8e02ff */
[----:B------:R-:W-:Y:S02]  /*0100*/  IMAD R17, R17, R0, RZ ;  /* 0x0000000011117224 */ /* 0x000fe400078e02ff */
[----:B------:R-:W-:Y:S01]  /*0110*/  IMAD R11, R0, UR5, RZ ;  /* 0x00000005000b7c24 */ /* 0x000fe2000f8e02ff */
[----:B------:R-:W-:Y:S02]  /*0120*/  SHF.R.S32.HI R6, RZ, 0x1f, R15 ;  /* 0x0000001fff067819 */ /* 0x000fe4000001140f */
[----:B------:R-:W-:-:S03]  /*0130*/  SHF.R.S32.HI R10, RZ, 0x1f, R17 ;  /* 0x0000001fff0a7819 */ /* 0x000fc60000011411 */
[----:B---3--:R-:W-:Y:S02]  /*0140*/  IMAD R16, R6, UR8, RZ ;  /* 0x0000000806107c24 */ /* 0x008fe4000f8e02ff */
[----:B0-----:R-:W-:-:S04]  /*0150*/  IMAD.WIDE.U32 R8, R7, UR6, R4 ;  /* 0x0000000607087c25 */ /* 0x001fc8000f8e0004 */
[----:B------:R-:W-:Y:S01]  /*0160*/  IMAD R14, R7, UR7, R9 ;  /* 0x00000007070e7c24 */ /* 0x000fe2000f8e0209 */
[-C--:B------:R-:W-:Y:S01]  /*0170*/  IADD3 R13, P1, PT, R17, R8.reuse, RZ ;  /* 0x00000008110d7210 */ /* 0x080fe20007f3e0ff */
[----:B------:R-:W0:Y:S01]  /*0180*/  LDCU.64 UR6, c[0x0][0x358] ;  /* 0x00006b00ff0677ac */ /* 0x000e220008000a00 */
[----:B------:R-:W-:Y:S01]  /*0190*/  IADD3 R12, P0, PT, R11, R8, RZ ;  /* 0x000000080b0c7210 */ /* 0x000fe20007f1e0ff */
[----:B--2---:R-:W-:-:S03]  /*01a0*/  IMAD.WIDE.U32 R8, R17, UR8, R2 ;  /* 0x0000000811087c25 */ /* 0x004fc6000f8e0002 */
[----:B------:R-:W-:Y:S01]  /*01b0*/  LEA.HI.X.SX32 R19, R11, R14, 0x1, P0 ;  /* 0x0000000e0b137211 */ /* 0x000fe200000f0eff */
[C---:B------:R-:W-:Y:S02]  /*01c0*/  IMAD.X R6, R10.reuse, 0x1, R14, P1 ;  /* 0x000000010a067824 */ /* 0x040fe400008e060e */
[----:B------:R-:W-:Y:S02]  /*01d0*/  IMAD R14, R10, UR8, RZ ;  /* 0x000000080a0e7c24 */ /* 0x000fe4000f8e02ff */
[----:B------:R-:W-:-:S04]  /*01e0*/  IMAD.WIDE.U32 R10, R15, UR8, R2 ;  /* 0x000000080f0a7c25 */ /* 0x000fc8000f8e0002 */
[C---:B------:R-:W-:Y:S02]  /*01f0*/  IMAD.SHL.U32 R3, R12.reuse, 0x2, RZ ;  /* 0x000000020c037824 */ /* 0x040fe400078e00ff */
[----:B------:R-:W-:Y:S02]  /*0200*/  IMAD R15, R15, UR9, R16 ;  /* 0x000000090f0f7c24 */ /* 0x000fe4000f8e0210 */
[----:B------:R-:W-:Y:S01]  /*0210*/  IMAD R16, R17, UR9, R14 ;  /* 0x0000000911107c24 */ /* 0x000fe2000f8e020e */
[----:B------:R-:W-:Y:S01]  /*0220*/  IADD3 R14, P2, PT, R3, R8, RZ ;  /* 0x00000008030e7210 */ /* 0x000fe20007f5e0ff */
[----:B------:R-:W-:Y:S01]  /*0230*/  IMAD.IADD R8, R11, 0x1, R15 ;  /* 0x000000010b087824 */ /* 0x000fe200078e020f */
[----:B------:R-:W-:Y:S02]  /*0240*/  SHF.L.U64.HI R17, R12, 0x1, R19 ;  /* 0x000000010c117819 */ /* 0x000fe40000010213 */
[-C--:B------:R-:W-:Y:S02]  /*0250*/  IADD3 R2, P0, PT, R3, R10.reuse, RZ ;  /* 0x0000000a03027210 */ /* 0x080fe40007f1e0ff */
[----:B------:R-:W-:-:S02]  /*0260*/  LEA R10, P1, R13, R10, 0x1 ;  /* 0x0000000a0d0a7211 */ /* 0x000fc400078208ff */
[-C--:B------:R-:W-:Y:S02]  /*0270*/  IADD3.X R3, PT, PT, R17, R8.reuse, RZ, P0, !PT ;  /* 0x0000000811037210 */ /* 0x080fe400007fe4ff */
[----:B------:R-:W-:Y:S02]  /*0280*/  LEA.HI.X R11, R13, R8, R6, 0x1, P1 ;  /* 0x000000080d0b7211 */ /* 0x000fe400008f0c06 */
[----:B------:R-:W-:Y:S01]  /*0290*/  IADD3.X R15, PT, PT, R17, R9, R16, P2, !PT ;  /* 0x00000009110f7210 */ /* 0x000fe200017fe410 */
[----:B0-----:R-:W2:Y:S04]  /*02a0*/  LDG.E.U16 R12, desc[UR6][R2.64] ;  /* 0x00000006020c7981 */ /* 0x001ea8000c1e1500 */
[----:B------:R-:W3:Y:S04]  /*02b0*/  LDG.E.U16 R10, desc[UR6][R10.64] ;  /* 0x000000060a0a7981 */ /* 0x000ee8000c1e1500 */
[----:B------:R-:W4:Y:S01]  /*02c0*/  LDG.E.U16 R14, desc[UR6][R14.64] ;  /* 0x000000060e0e7981 */ /* 0x000f22000c1e1500 */
[----:B------:R-:W0:Y:S01]  /*02d0*/  S2UR UR5, SR_CgaCtaId ;  /* 0x00000000000579c3 */ /* 0x000e220000008800 */
[----:B------:R-:W-:Y:S01]  /*02e0*/  UMOV UR4, 0x400 ;  /* 0x0000040000047882 */ /* 0x000fe20000000000 */
[----:B------:R-:W-:Y:S01]  /*02f0*/  IMAD R9, R7, R0, R4 ;  /* 0x0000000007097224 */ /* 0x000fe200078e0204 */
[C---:B------:R-:W-:Y:S01]  /*0300*/  ISETP.GE.AND P0, PT, R0.reuse, 0x1, PT ;  /* 0x000000010000780c */ /* 0x040fe20003f06270 */
[----:B------:R-:W-:-:S04]  /*0310*/  IMAD.SHL.U32 R6, R0, 0x2, RZ ;  /* 0x0000000200067824 */ /* 0x000fc800078e00ff */
[----:B------:R-:W-:Y:S01]  /*0320*/  IMAD R8, R6, R0, RZ ;  /* 0x0000000006087224 */ /* 0x000fe200078e02ff */
[----:B0-----:R-:W-:-:S06]  /*0330*/  ULEA UR4, UR5, UR4, 0x18 ;  /* 0x0000000405047291 */ /* 0x001fcc000f8ec0ff */
[----:B------:R-:W-:-:S05]  /*0340*/  LEA R9, R9, UR4, 0x1 ;  /* 0x0000000409097c11 */ /* 0x000fca000f8e08ff */
[----:B------:R-:W-:-:S04]  /*0350*/  IMAD.IADD R13, R8, 0x1, R9 ;  /* 0x00000001080d7824 */ /* 0x000fc800078e0209 */
[----:B------:R-:W-:Y:S01]  /*0360*/  IMAD.IADD R17, R8, 0x1, R13 ;  /* 0x0000000108117824 */ /* 0x000fe200078e020d */
[----:B--2---:R0:W-:Y:S04]  /*0370*/  STS.U16 [R9], R12 ;  /* 0x0000000c09007388 */ /* 0x0041e80000000400 */
[----:B---3--:R0:W-:Y:S04]  /*0380*/  STS.U16 [R13], R10 ;  /* 0x0000000a0d007388 */ /* 0x0081e80000000400 */
[----:B----4-:R0:W-:Y:S01]  /*0390*/  STS.U16 [R17], R14 ;  /* 0x0000000e11007388 */ /* 0x0101e20000000400 */
[----:B------:R-:W-:Y:S06]  /*03a0*/  BAR.SYNC.DEFER_BLOCKING 0x0 ;  /* 0x0000000000007b1d */ /* 0x000fec0000010000 */
[----:B------:R-:W-:Y:S05]  /*03b0*/  @!P0 BRA `(.L_x_6) ;  /* 0x0000000400548947 */ /* 0x000fea0003800000 */
[C---:B------:R-:W-:Y:S01]  /*03c0*/  ISETP.GE.U32.AND P1, PT, R0.reuse, 0x4, PT ;  /* 0x000000040000780c */ /* 0x040fe20003f26070 */
[----:B------:R-:W-:Y:S01]  /*03d0*/  IMAD.MOV.U32 R11, RZ, RZ, RZ ;  /* 0x000000ffff0b7224 */ /* 0x000fe200078e00ff */
[----:B0-----:R-:W-:-:S04]  /*03e0*/  LOP3.LUT R10, R0, 0x3, RZ, 0xc0, !PT ;  /* 0x00000003000a7812 */ /* 0x001fc800078ec0ff */
[----:B------:R-:W-:-:S07]  /*03f0*/  ISETP.NE.AND P0, PT, R10, RZ, PT ;  /* 0x000000ff0a00720c */ /* 0x000fce0003f05270 */
[----:B------:R-:W-:Y:S06]  /*0400*/  @!P1 BRA `(.L_x_7) ;  /* 0x0000000000e49947 */ /* 0x000fec0003800000 */
[----:B------:R-:W0:Y:S01]  /*0410*/  LDC R12, c[0x0][0x39c] ;  /* 0x0000e700ff0c7b82 */ /* 0x000e220000000800 */
[----:B------:R-:W-:Y:S01]  /*0420*/  LEA R17, R7, R6, 0x1 ;  /* 0x0000000607117211 */ /* 0x000fe200078e08ff */
[CC--:B------:R-:W-:Y:S01]  /*0430*/  IMAD R14, R0.reuse, R0.reuse, RZ ;  /* 0x00000000000e7224 */ /* 0x0c0fe200078e02ff */
[C---:B------:R-:W-:Y:S02]  /*0440*/  LOP3.LUT R11, R0.reuse, 0x7ffffffc, RZ, 0xc0, !PT ;  /* 0x7ffffffc000b7812 */ /* 0x040fe400078ec0ff */
[C---:B------:R-:W-:Y:S01]  /*0450*/  LEA R13, R0.reuse, 0x2, 0x2 ;  /* 0x00000002000d7811 */ /* 0x040fe200078e10ff */
[----:B------:R-:W-:Y:S01]  /*0460*/  IMAD R18, R17, R0, UR4 ;  /* 0x0000000411127e24 */ /* 0x000fe2000f8e0200 */
[C---:B------:R-:W-:Y:S01]  /*0470*/  LEA R15, R0.reuse, 0x4, 0x2 ;  /* 0x00000004000f7811 */ /* 0x040fe200078e10ff */
[----:B------:R-:W-:Y:S01]  /*0480*/  IMAD.MOV R16, RZ, RZ, -R11 ;  /* 0x000000ffff107224 */ /* 0x000fe200078e0a0b */
[----:B------:R-:W-:Y:S01]  /*0490*/  LEA R17, R0, 0x6, 0x2 ;  /* 0x0000000600117811 */ /* 0x000fe200078e10ff */
[----:B------:R-:W-:Y:S01]  /*04a0*/  VIADD R18, R18, 0x4 ;  /* 0x0000000412127836 */ /* 0x000fe20000000000 */
[----:B------:R-:W-:-:S07]  /*04b0*/  LEA R19, R4, UR4, 0x1 ;  /* 0x0000000404137c11 */ /* 0x000fce000f8e08ff */
.L_x_8:
[----:B------:R-:W-:Y:S01]  /*04c0*/  IMAD R20, R14, 0x4, R19 ;  /* 0x000000040e147824 */ /* 0x000fe200078e0213 */
[----:B------:R-:W-:Y:S01]  /*04d0*/  LDS.U16 R0, [R18+-0x4] ;  /* 0xfffffc0012007984 */ /* 0x000fe20000000400 */
[----:B------:R-:W-:-:S03]  /*04e0*/  IADD3 R16, PT, PT, R16, 0x4, RZ ;  /* 0x0000000410107810 */ /* 0x000fc60007ffe0ff */
[----:B------:R-:W1:Y:S04]  /*04f0*/  LDS.U16 R21, [R20] ;  /* 0x0000000014157984 */ /* 0x000e680000000400 */
[----:B------:R-:W2:Y:S01]  /*0500*/  LDS.U16 R22, [R9] ;  /* 0x0000000009167984 */ /* 0x000ea20000000400 */
[----:B-1----:R-:W-:Y:S01]  /*0510*/  IMAD.IADD R24, R0, 0x1, R21 ;  /* 0x0000000100187824 */ /* 0x002fe200078e0215 */
[----:B--2---:R-:W-:-:S04]  /*0520*/  PRMT R21, R22, 0x9910, RZ ;  /* 0x0000991016157816 */ /* 0x004fc800000000ff */
[----:B------:R-:W-:-:S04]  /*0530*/  PRMT R0, R24, 0x9910, RZ ;  /* 0x0000991018007816 */ /* 0x000fc800000000ff */
[----:B------:R-:W-:Y:S02]  /*0540*/  ISETP.GT.AND P1, PT, R21, R0, PT ;  /* 0x000000001500720c */ /* 0x000fe40003f24270 */
[----:B0-----:R-:W-:-:S05]  /*0550*/  MOV R0, R12 ;  /* 0x0000000c00007202 */ /* 0x001fca0000000f00 */
[----:B------:R-:W-:-:S06]  /*0560*/  IMAD R21, R13, R0, R19 ;  /* 0x000000000d157224 */ /* 0x000fcc00078e0213 */
[----:B------:R-:W-:Y:S01]  /*0570*/  @P1 STS.U16 [R9], R24 ;  /* 0x0000001809001388 */ /* 0x000fe20000000400 */
[----:B------:R-:W-:Y:S06]  /*0580*/  BAR.SYNC.DEFER_BLOCKING 0x0 ;  /* 0x0000000000007b1d */ /* 0x000fec0000010000 */
[----:B------:R-:W-:Y:S04]  /*0590*/  LDS.U16 R21, [R21] ;  /* 0x0000000015157984 */ /* 0x000fe80000000400 */
[----:B------:R-:W0:Y:S04]  /*05a0*/  LDS.U16 R20, [R18+-0x2] ;  /* 0xfffffe0012147984 */ /* 0x000e280000000400 */
[----:B------:R-:W1:Y:S01]  /*05b0*/  LDS.U16 R22, [R9] ;  /* 0x0000000009167984 */ /* 0x000e620000000400 */
[----:B0-----:R-:W-:Y:S01]  /*05c0*/  IMAD.IADD R26, R20, 0x1, R21 ;  /* 0x00000001141a7824 */ /* 0x001fe200078e0215 */
[----:B-1----:R-:W-:Y:S01]  /*05d0*/  PRMT R23, R22, 0x9910, RZ ;  /* 0x0000991016177816 */ /* 0x002fe200000000ff */
[----:B------:R-:W-:-:S03]  /*05e0*/  IMAD R22, R15, R0, R19 ;  /* 0x000000000f167224 */ /* 0x000fc600078e0213 */
[----:B------:R-:W-:-:S04]  /*05f0*/  PRMT R20, R26, 0x9910, RZ ;  /* 0x000099101a147816 */ /* 0x000fc800000000ff */
[----:B------:R-:W-:-:S13]  /*0600*/  ISETP.GT.AND P1, PT, R23, R20, PT ;  /* 0x000000141700720c */ /* 0x000fda0003f24270 */
[----:B------:R-:W-:Y:S01]  /*0610*/  @P1 STS.U16 [R9], R26 ;  /* 0x0000001a09001388 */ /* 0x000fe20000000400 */
[----:B------:R-:W-:Y:S06]  /*0620*/  BAR.SYNC.DEFER_BLOCKING 0x0 ;  /* 0x0000000000007b1d */ /* 0x000fec0000010000 */
[----:B------:R-:W-:Y:S04]  /*0630*/  LDS.U16 R21, [R22] ;  /* 0x0000000016157984 */ /* 0x000fe80000000400 */
[----:B------:R-:W0:Y:S04]  /*0640*/  LDS.U16 R20, [R18] ;  /* 0x0000000012147984 */ /* 0x000e280000000400 */
[----:B------:R-:W1:Y:S01]  /*0650*/  LDS.U16 R23, [R9] ;  /* 0x0000000009177984 */ /* 0x000e620000000400 */
[----:B0-----:R-:W-:Y:S01]  /*0660*/  IMAD.IADD R24, R20, 0x1, R21 ;  /* 0x0000000114187824 */ /* 0x001fe200078e0215 */
[----:B-1----:R-:W-:-:S04]  /*0670*/  PRMT R21, R23, 0x9910, RZ ;  /* 0x0000991017157816 */ /* 0x002fc800000000ff */
[----:B------:R-:W-:-:S04]  /*0680*/  PRMT R20, R24, 0x9910, RZ ;  /* 0x0000991018147816 */ /* 0x000fc800000000ff */
[----:B------:R-:W-:Y:S01]  /*0690*/  ISETP.GT.AND P1, PT, R21, R20, PT ;  /* 0x000000141500720c */ /* 0x000fe20003f24270 */
[--C-:B------:R-:W-:Y:S02]  /*06a0*/  IMAD R21, R17, R0, R19.reuse ;  /* 0x0000000011157224 */ /* 0x100fe400078e0213 */
[----:B------:R-:W-:-:S10]  /*06b0*/  IMAD R19, R0, 0x8, R19 ;  /* 0x0000000800137824 */ /* 0x000fd400078e0213 */
[----:B------:R-:W-:Y:S01]  /*06c0*/  @P1 STS.U16 [R9], R24 ;  /* 0x0000001809001388 */ /* 0x000fe20000000400 */
[----:B------:R-:W-:Y:S06]  /*06d0*/  BAR.SYNC.DEFER_BLOCKING 0x0 ;  /* 0x0000000000007b1d */ /* 0x000fec0000010000 */
[----:B------:R-:W-:Y:S04]  /*06e0*/  LDS.U16 R21, [R21] ;  /* 0x0000000015157984 */ /* 0x000fe80000000400 */
[----:B------:R0:W1:Y:S04]  /*06f0*/  LDS.U16 R20, [R18+0x2] ;  /* 0x0000020012147984 */ /* 0x0000680000000400 */
[----:B------:R-:W2:Y:S01]  /*0700*/  LDS.U16 R22, [R9] ;  /* 0x0000000009167984 */ /* 0x000ea20000000400 */
[----:B0-----:R-:W-:-:S02]  /*0710*/  VIADD R18, R18, 0x8 ;  /* 0x0000000812127836 */ /* 0x001fc40000000000 */
[----:B-1----:R-:W-:Y:S01]  /*0720*/  IMAD.IADD R26, R20, 0x1, R21 ;  /* 0x00000001141a7824 */ /* 0x002fe200078e0215 */
[----:B--2---:R-:W-:-:S04]  /*0730*/  PRMT R23, R22, 0x9910, RZ ;  /* 0x0000991016177816 */ /* 0x004fc800000000ff */
[----:B------:R-:W-:-:S04]  /*0740*/  PRMT R20, R26, 0x9910, RZ ;  /* 0x000099101a147816 */ /* 0x000fc800000000ff */
[----:B------:R-:W-:-:S13]  /*0750*/  ISETP.GT.AND P1, PT, R23, R20, PT ;  /* 0x000000141700720c */ /* 0x000fda0003f24270 */
[----:B------:R1:W-:Y:S01]  /*0760*/  @P1 STS.U16 [R9], R26 ;  /* 0x0000001a09001388 */ /* 0x0003e20000000400 */
[----:B------:R-:W-:Y:S01]  /*0770*/  BAR.SYNC.DEFER_BLOCKING 0x0 ;  /* 0x0000000000007b1d */ /* 0x000fe20000010000 */
[----:B------:R-:W-:-:S13]  /*0780*/  ISETP.NE.AND P1, PT, R16, RZ, PT ;  /* 0x000000ff1000720c */ /* 0x000fda0003f25270 */
[----:B-1----:R-:W-:Y:S05]  /*0790*/  @P1 BRA `(.L_x_8) ;  /* 0xfffffffc00481947 */ /* 0x002fea000383ffff */
.L_x_7:
[----:B------:R-:W-:Y:S05]  /*07a0*/  @!P0 BRA `(.L_x_6) ;  /* 0x0000000000588947 */ /* 0x000fea0003800000 */
[-C--:B------:R-:W-:Y:S02]  /*07b0*/  IMAD R7, R7, R0.reuse, R11 ;  /* 0x0000000007077224 */ /* 0x080fe400078e020b */
[-C--:B------:R-:W-:Y:S02]  /*07c0*/  IMAD R4, R11, R0.reuse, R4 ;  /* 0x000000000b047224 */ /* 0x080fe400078e0204 */
[----:B------:R-:W-:Y:S01]  /*07d0*/  IMAD R5, R0, R0, RZ ;  /* 0x0000000000057224 */ /* 0x000fe200078e02ff */
[----:B------:R-:W-:Y:S01]  /*07e0*/  LEA R7, R7, R8, 0x1 ;  /* 0x0000000807077211 */ /* 0x000fe200078e08ff */
[----:B------:R-:W-:Y:S02]  /*07f0*/  IMAD.MOV R10, RZ, RZ, -R10 ;  /* 0x000000ffff0a7224 */ /* 0x000fe400078e0a0a */
[----:B------:R-:W-:Y:S02]  /*0800*/  IMAD R4, R5, 0x2, R4 ;  /* 0x0000000205047824 */ /* 0x000fe400078e0204 */
[----:B------:R-:W-:-:S03]  /*0810*/  VIADD R7, R7, UR4 ;  /* 0x0000000407077c36 */ /* 0x000fc60008000000 */
[----:B------:R-:W-:-:S07]  /*0820*/  LEA R5, R4, UR4, 0x1 ;  /* 0x0000000404057c11 */ /* 0x000fce000f8e08ff */
.L_x_9:
[----:B------:R0:W-:Y:S01]  /*0830*/  LDS.U16 R0, [R7] ;  /* 0x0000000007007984 */ /* 0x0001e20000000400 */
[----:B------:R-:W-:-:S03]  /*0840*/  IADD3 R10, PT, PT, R10, 0x1, RZ ;  /* 0x000000010a0a7810 */ /* 0x000fc60007ffe0ff */
[----:B------:R1:W2:Y:S04]  /*0850*/  LDS.U16 R11, [R5] ;  /* 0x00000000050b7984 */ /* 0x0002a80000000400 */
[----:B------:R-:W3:Y:S01]  /*0860*/  LDS.U16 R4, [R9] ;  /* 0x0000000009047984 */ /* 0x000ee20000000400 */
[----:B0-----:R-:W-:Y:S02]  /*0870*/  VIADD R7, R7, 0x2 ;  /* 0x0000000207077836 */ /* 0x001fe40000000000 */
[----:B-1----:R-:W-:Y:S02]  /*0880*/  IMAD.IADD R5, R6, 0x1, R5 ;  /* 0x0000000106057824 */ /* 0x002fe400078e0205 */
[----:B--2---:R-:W-:Y:S01]  /*0890*/  IMAD.IADD R8, R0, 0x1, R11 ;  /* 0x0000000100087824 */ /* 0x004fe200078e020b */
[----:B---3--:R-:W-:-:S04]  /*08a0*/  PRMT R11, R4, 0x9910, RZ ;  /* 0x00009910040b7816 */ /* 0x008fc800000000ff */
[----:B------:R-:W-:-:S04]  /*08b0*/  PRMT R0, R8, 0x9910, RZ ;  /* 0x0000991008007816 */ /* 0x000fc800000000ff */
[----:B------:R-:W-:-:S13]  /*08c0*/  ISETP.GT.AND P0, PT, R11, R0, PT ;  /* 0x000000000b00720c */ /* 0x000fda0003f04270 */
[----:B------:R1:W-:Y:S01]  /*08d0*/  @P0 STS.U16 [R9], R8 ;  /* 0x0000000809000388 */ /* 0x0003e20000000400 */
[----:B------:R-:W-:Y:S01]  /*08e0*/  BAR.SYNC.DEFER_BLOCKING 0x0 ;  /* 0x0000000000007b1d */ /* 0x000fe20000010000 */
[----:B------:R-:W-:-:S13]  /*08f0*/  ISETP.NE.AND P0, PT, R10, RZ, PT ;  /* 0x000000ff0a00720c */ /* 0x000fda0003f05270 */
[----:B-1----:R-:W-:Y:S05]  /*0900*/  @P0 BRA `(.L_x_9) ;  /* 0xfffffffc00c80947 */ /* 0x002fea000383ffff */
.L_x_6:
[----:B------:R-:W-:Y:S06]  /*0910*/  BAR.SYNC.DEFER_BLOCKING 0x0 ;  /* 0x0000000000007b1d */ /* 0x000fec0000010000 */
[----:B0-----:R-:W0:Y:S04]  /*0920*/  LDS.U16 R9, [R9] ;  /* 0x0000000009097984 */ /* 0x001e280000000400 */
[----:B0-----:R-:W-:Y:S01]  /*0930*/  STG.E.U16 desc[UR6][R2.64], R9 ;  /* 0x0000000902007986 */ /* 0x001fe2000c101506 */
[----:B------:R-:W-:Y:S05]  /*0940*/  EXIT ;  /* 0x000000000000794d */ /* 0x000fea0003800000 */
.L_x_10:
        /* <DEDUP_REMOVED lines=11> */
.L_x_47:


//--------------------- .text._Z28blocked_FW_phase2_vectorizedPsxxii --------------------------
	.section	.text._Z28blocked_FW_phase2_vectorizedPsxxii,"ax",@progbits
	.align	128
        .global         _Z28blocked_FW_phase2_vectorizedPsxxii
        .type           _Z28blocked_FW_phase2_vectorizedPsxxii,@function
        .size           _Z28blocked_FW_phase2_vectorizedPsxxii,(.L_x_48 - _Z28blocked_FW_phase2_vectorizedPsxxii)
        .other          _Z28blocked_FW_phase2_vectorizedPsxxii,@"STO_CUDA_ENTRY STV_DEFAULT"
_Z28blocked_FW_phase2_vectorizedPsxxii:
.text._Z28blocked_FW_phase2_vectorizedPsxxii:
[----:B------:R-:W-:Y:S08]  /*0000*/  LDC R1, c[0x0][0x37c] ;  /* 0x0000df00ff017b82 */ /* 0x000ff00000000800 */
[----:B------:R-:W0:Y:S08]  /*0010*/  S2UR UR6, SR_CTAID.X ;  /* 0x00000000000679c3 */ /* 0x000e300000002500 */
[----:B------:R-:W0:Y:S02]  /*0020*/  LDC R16, c[0x0][0x398] ;  /* 0x0000e600ff107b82 */ /* 0x000e240000000800 */
[----:B0-----:R-:W-:-:S13]  /*0030*/  ISETP.NE.AND P0, PT, R16, UR6, PT ;  /* 0x0000000610007c0c */ /* 0x001fda000bf05270 */
[----:B------:R-:W-:Y:S05]  /*0040*/  @!P0 EXIT ;  /* 0x000000000000894d */ /* 0x000fea0003800000 */
[----:B------:R-:W0:Y:S01]  /*0050*/  S2R R3, SR_TID.Y ;  /* 0x0000000000037919 */ /* 0x000e220000002200 */
[----:B------:R-:W1:Y:S01]  /*0060*/  LDCU UR10, c[0x0][0x39c] ;  /* 0x00007380ff0a77ac */ /* 0x000e620008000800 */
[----:B------:R-:W2:Y:S01]  /*0070*/  LDC.64 R4, c[0x0][0x388] ;  /* 0x0000e200ff047b82 */ /* 0x000ea20000000a00 */
[----:B------:R-:W3:Y:S01]  /*0080*/  S2R R0, SR_TID.X ;  /* 0x0000000000007919 */ /* 0x000ee20000002100 */
[----:B------:R-:W0:Y:S01]  /*0090*/  LDCU.64 UR12, c[0x0][0x390] ;  /* 0x00007200ff0c77ac */ /* 0x000e220008000a00 */
[----:B------:R-:W4:Y:S05]  /*00a0*/  LDCU.64 UR14, c[0x0][0x358] ;  /* 0x00006b00ff0e77ac */ /* 0x000f2a0008000a00 */
[----:B------:R-:W5:Y:S01]  /*00b0*/  LDC.64 R18, c[0x0][0x380] ;  /* 0x0000e000ff127b82 */ /* 0x000f620000000a00 */
[----:B-1----:R-:W-:Y:S01]  /*00c0*/  IMAD R16, R16, UR10, RZ ;  /* 0x0000000a10107c24 */ /* 0x002fe2000f8e02ff */
[----:B------:R-:W-:-:S04]  /*00d0*/  UIMAD UR6, UR6, UR10, URZ ;  /* 0x0000000a060672a4 */ /* 0x000fc8000f8e02ff */
[----:B------:R-:W-:Y:S01]  /*00e0*/  SHF.R.S32.HI R17, RZ, 0x1f, R16 ;  /* 0x0000001fff117819 */ /* 0x000fe20000011410 */
[----:B------:R-:W-:-:S04]  /*00f0*/  USHF.R.S32.HI UR4, URZ, 0x1f, UR6 ;  /* 0x0000001fff047899 */ /* 0x000fc80008011406 */
[----:B--2---:R-:W-:Y:S02]  /*0100*/  IMAD R11, R17, R4, RZ ;  /* 0x00000004110b7224 */ /* 0x004fe400078e02ff */
[----:B------:R-:W-:Y:S02]  /*0110*/  IMAD R10, R4, UR4, RZ ;  /* 0x00000004040a7c24 */ /* 0x000fe4000f8e02ff */
[C---:B0-----:R-:W-:Y:S02]  /*0120*/  IMAD R2, R3.reuse, UR13, RZ ;  /* 0x0000000d03027c24 */ /* 0x041fe4000f8e02ff */
[----:B------:R-:W-:-:S04]  /*0130*/  IMAD.WIDE.U32 R6, R3, UR12, R16 ;  /* 0x0000000c03067c25 */ /* 0x000fc8000f8e0010 */
[----:B------:R-:W-:Y:S02]  /*0140*/  IMAD.IADD R7, R7, 0x1, R2 ;  /* 0x0000000107077824 */ /* 0x000fe400078e0202 */
[C---:B------:R-:W-:Y:S02]  /*0150*/  IMAD.SHL.U32 R8, R6.reuse, 0x2, RZ ;  /* 0x0000000206087824 */ /* 0x040fe400078e00ff */
[----:B------:R-:W-:Y:S01]  /*0160*/  IMAD R10, R5, UR6, R10 ;  /* 0x00000006050a7c24 */ /* 0x000fe2000f8e020a */
[----:B------:R-:W-:Y:S01]  /*0170*/  SHF.L.U64.HI R9, R6, 0x1, R7 ;  /* 0x0000000106097819 */ /* 0x000fe20000010207 */
[----:B------:R-:W-:Y:S02]  /*0180*/  IMAD R11, R16, R5, R11 ;  /* 0x00000005100b7224 */ /* 0x000fe400078e020b */
[----:B------:R-:W-:-:S04]  /*0190*/  IMAD.WIDE.U32 R6, R4, UR6, R8 ;  /* 0x0000000604067c25 */ /* 0x000fc8000f8e0008 */
[----:B------:R-:W-:Y:S01]  /*01a0*/  IMAD.WIDE.U32 R8, R16, R4, R8 ;  /* 0x0000000410087225 */ /* 0x000fe200078e0008 */
[-C--:B-----5:R-:W-:Y:S02]  /*01b0*/  IADD3 R24, P0, PT, R6, R18.reuse, RZ ;  /* 0x0000001206187210 */ /* 0x0a0fe40007f1e0ff */
[----:B------:R-:W-:Y:S02]  /*01c0*/  IADD3 R20, P1, PT, R8, R18, RZ ;  /* 0x0000001208147210 */ /* 0x000fe40007f3e0ff */
[C---:B------:R-:W-:Y:S02]  /*01d0*/  IADD3.X R25, PT, PT, R19.reuse, R7, R10, P0, !PT ;  /* 0x0000000713197210 */ /* 0x040fe400007fe40a */
[----:B------:R-:W-:Y:S01]  /*01e0*/  IADD3.X R21, PT, PT, R19, R9, R11, P1, !PT ;  /* 0x0000000913157210 */ /* 0x000fe20000ffe40b */
[----:B---3--:R-:W-:-:S04]  /*01f0*/  IMAD.WIDE.U32 R24, R0, 0x8, R24 ;  /* 0x0000000800187825 */ /* 0x008fc800078e0018 */
[----:B------:R-:W-:Y:S01]  /*0200*/  IMAD.WIDE.U32 R20, R0, 0x8, R20 ;  /* 0x0000000800147825 */ /* 0x000fe200078e0014 */
[----:B----4-:R-:W2:Y:S04]  /*0210*/  LDG.E.64 R6, desc[UR14][R24.64] ;  /* 0x0000000e18067981 */ /* 0x010ea8000c1e1b00 */
[----:B------:R-:W3:Y:S01]  /*0220*/  LDG.E.64 R8, desc[UR14][R20.64] ;  /* 0x0000000e14087981 */ /* 0x000ee2000c1e1b00 */
[----:B------:R-:W0:Y:S01]  /*0230*/  S2UR UR5, SR_CgaCtaId ;  /* 0x00000000000579c3 */ /* 0x000e220000008800 */
[----:B------:R-:W-:Y:S01]  /*0240*/  UMOV UR4, 0x400 ;  /* 0x0000040000047882 */ /* 0x000fe20000000000 */
[----:B------:R-:W-:Y:S01]  /*0250*/  IMAD.SHL.U32 R4, R3, 0x2, RZ ;  /* 0x0000000203047824 */ /* 0x000fe200078e00ff */
[----:B------:R-:W-:Y:S02]  /*0260*/  USHF.L.U32 UR11, UR10, 0x1, URZ ;  /* 0x000000010a0b7899 */ /* 0x000fe400080006ff */
[----:B------:R-:W-:-:S02]  /*0270*/  UISETP.GE.AND UP0, UPT, UR10, 0x1, UPT ;  /* 0x000000010a00788c */ /* 0x000fc4000bf06270 */
[----:B------:R-:W-:Y:S02]  /*0280*/  UIMAD UR7, UR11, UR10, URZ ;  /* 0x0000000a0b0772a4 */ /* 0x000fe4000f8e02ff */
[----:B0-----:R-:W-:-:S06]  /*0290*/  ULEA UR5, UR5, UR4, 0x18 ;  /* 0x0000000405057291 */ /* 0x001fcc000f8ec0ff */
[----:B------:R-:W-:-:S04]  /*02a0*/  IMAD.U32 R3, RZ, RZ, UR5 ;  /* 0x00000005ff037e24 */ /* 0x000fc8000f8e00ff */
[----:B------:R-:W-:-:S04]  /*02b0*/  IMAD R5, R4, UR10, R3 ;  /* 0x0000000a04057c24 */ /* 0x000fc8000f8e0203 */
[----:B------:R-:W-:-:S05]  /*02c0*/  IMAD R4, R0, 0x8, R5 ;  /* 0x0000000800047824 */ /* 0x000fca00078e0205 */
[----:B--2---:R0:W-:Y:S04]  /*02d0*/  STS.64 [R4], R6 ;  /* 0x0000000604007388 */ /* 0x0041e80000000a00 */
[----:B---3--:R0:W-:Y:S01]  /*02e0*/  STS.64 [R4+UR7], R8 ;  /* 0x0000000804007988 */ /* 0x0081e20008000a07 */
[----:B------:R-:W-:Y:S06]  /*02f0*/  BAR.SYNC.DEFER_BLOCKING 0x0 ;  /* 0x0000000000007b1d */ /* 0x000fec0000010000 */
[----:B------:R-:W-:Y:S05]  /*0300*/  BRA.U !UP0, `(.L_x_11) ;  /* 0x0000001508e07547 */ /* 0x000fea000b800000 */
[----:B------:R-:W-:Y:S01]  /*0310*/  UISETP.GE.U32.AND UP1, UPT, UR10, 0x8, UPT ;  /* 0x000000080a00788c */ /* 0x000fe2000bf26070 */
[----:B------:R-:W-:-:S08]  /*0320*/  UMOV UR4, URZ ;  /* 0x000000ff00047c82 */ /* 0x000fd00008000000 */
[----:B------:R-:W-:Y:S05]  /*0330*/  BRA.U !UP1, `(.L_x_12) ;  /* 0x0000000909c87547 */ /* 0x000fea000b800000 */
[----:B0-----:R-:W-:Y:S01]  /*0340*/  LEA R9, R0, UR7, 0x3 ;  /* 0x0000000700097c11 */ /* 0x001fe2000f8e18ff */
[----:B------:R-:W-:Y:S01]  /*0350*/  ULOP3.LUT UR4, UR10, 0x7ffffff8, URZ, 0xc0, !UPT ;  /* 0x7ffffff80a047892 */ /* 0x000fe2000f8ec0ff */
[----:B------:R-:W-:-:S03]  /*0360*/  VIADD R7, R5, 0x8 ;  /* 0x0000000805077836 */ /* 0x000fc60000000000 */
[----:B------:R-:W-:Y:S01]  /*0370*/  VIADD R9, R9, UR5 ;  /* 0x0000000509097c36 */ /* 0x000fe20008000000 */
[----:B------:R-:W-:-:S12]  /*0380*/  UIADD3 UR4, UPT, UPT, -UR4, URZ, URZ ;  /* 0x000000ff04047290 */ /* 0x000fd8000fffe1ff */
.L_x_13:
[----:B0-----:R-:W0:Y:S01]  /*0390*/  LDS.64 R10, [R9] ;  /* 0x00000000090a7984 */ /* 0x001e220000000a00 */
        /* <DEDUP_REMOVED lines=27> */
[----:B------:R-:W-:Y:S01]  /*0550*/  IMAD.IADD R12, R12, 0x1, R27 ;  /* 0x000000010c0c7824 */ /* 0x000fe200078e021b */
[----:B--2---:R-:W-:Y:S01]  /*0560*/  PRMT R15, R22, 0x7632, R15 ;  /* 0x00007632160f7816 */ /* 0x004fe2000000000f */
[----:B------:R-:W-:Y:S01]  /*0570*/  IMAD.IADD R10, R27, 0x1, R11 ;  /* 0x000000011b0a7824 */ /* 0x000fe200078e020b */
[C---:B------:R-:W-:Y:S01]  /*0580*/  PRMT R13, R23.reuse, 0x7632, R13 ;  /* 0x00007632170d7816 */ /* 0x040fe2000000000d */
[----:B------:R-:W-:Y:S01]  /*0590*/  IMAD.IADD R14, R14, 0x1, R27 ;  /* 0x000000010e0e7824 */ /* 0x000fe200078e021b */
[----:B------:R-:W-:Y:S02]  /*05a0*/  PRMT R6, R23, 0x7610, R6 ;  /* 0x0000761017067816 */ /* 0x000fe40000000006 */
[----:B------:R-:W-:-:S02]  /*05b0*/  VIMNMX.S16x2 R12, PT, PT, R12, R15, PT ;  /* 0x0000000f0c0c7248 */ /* 0x000fc40003fe0300 */
[----:B------:R-:W-:Y:S02]  /*05c0*/  VIMNMX.S16x2 R8, PT, PT, R8, R22, PT ;  /* 0x0000001608087248 */ /* 0x000fe40003fe0300 */
[----:B------:R-:W-:Y:S02]  /*05d0*/  VIMNMX.S16x2 R6, PT, PT, R10, R6, PT ;  /* 0x000000060a067248 */ /* 0x000fe40003fe0300 */
[----:B------:R-:W-:Y:S01]  /*05e0*/  VIMNMX.S16x2 R15, PT, PT, R14, R13, PT ;  /* 0x0000000d0e0f7248 */ /* 0x000fe20003fe0300 */
[----:B------:R-:W-:Y:S01]  /*05f0*/  VIADD R13, R9, UR11 ;  /* 0x0000000b090d7c36 */ /* 0x000fe20008000000 */
        /* <DEDUP_REMOVED lines=11> */
[----:B------:R-:W-:Y:S01]  /*06b0*/  IMAD.IADD R10, R28, 0x1, R11 ;  /* 0x000000011c0a7824 */ /* 0x000fe200078e020b */
[C---:B---3--:R-:W-:Y:S01]  /*06c0*/  PRMT R26, R23.reuse, 0x7632, R26 ;  /* 0x00007632171a7816 */ /* 0x048fe2000000001a */
[----:B------:R-:W-:Y:S01]  /*06d0*/  IMAD.IADD R12, R12, 0x1, R28 ;  /* 0x000000010c0c7824 */ /* 0x000fe200078e021c */
[----:B------:R-:W-:Y:S01]  /*06e0*/  PRMT R6, R23, 0x7610, R6 ;  /* 0x0000761017067816 */ /* 0x000fe20000000006 */
[----:B------:R-:W-:Y:S01]  /*06f0*/  IMAD.IADD R14, R27, 0x1, R28 ;  /* 0x000000011b0e7824 */ /* 0x000fe200078e021c */
[----:B------:R-:W-:Y:S02]  /*0700*/  PRMT R23, R22, 0x7632, R23 ;  /* 0x0000763216177816 */ /* 0x000fe40000000017 */
        /* <DEDUP_REMOVED lines=71> */
[----:B------:R-:W0:Y:S04]  /*0b80*/  LDS.64 R10, [R13+UR11] ;  /* 0x0000000b0d0a7984 */ /* 0x000e280008000a00 */
[----:B------:R-:W1:Y:S04]  /*0b90*/  LDS.U16 R28, [R7+0x4] ;  /* 0x00000400071c7984 */ /* 0x000e680000000400 */
[----:B------:R-:W2:Y:S01]  /*0ba0*/  LDS.64 R22, [R4] ;  /* 0x0000000004167984 */ /* 0x000ea20000000a00 */
[----:B0-----:R-:W-:-:S02]  /*0bb0*/  PRMT R12, R10, 0x7632, R12 ;  /* 0x000076320a0c7816 */ /* 0x001fc4000000000c */
[----:B------:R-:W-:Y:S01]  /*0bc0*/  PRMT R27, R11, 0x7632, R27 ;  /* 0x000076320b1b7816 */ /* 0x000fe2000000001b */
[C---:B-1----:R-:W-:Y:S02]  /*0bd0*/  IMAD.IADD R8, R28.reuse, 0x1, R10 ;  /* 0x000000011c087824 */ /* 0x042fe400078e020a */
[----:B------:R-:W-:Y:S01]  /*0be0*/  IMAD.IADD R10, R28, 0x1, R11 ;  /* 0x000000011c0a7824 */ /* 0x000fe200078e020b */
[C---:B--2---:R-:W-:Y:S01]  /*0bf0*/  PRMT R26, R23.reuse, 0x7632, R26 ;  /* 0x00007632171a7816 */ /* 0x044fe2000000001a */
[----:B------:R-:W-:Y:S01]  /*0c00*/  IMAD.IADD R12, R12, 0x1, R28 ;  /* 0x000000010c0c7824 */ /* 0x000fe200078e021c */
[----:B------:R-:W-:Y:S01]  /*0c10*/  PRMT R6, R23, 0x7610, R6 ;  /* 0x0000761017067816 */ /* 0x000fe20000000006 */
[----:B------:R-:W-:Y:S01]  /*0c20*/  IMAD.IADD R14, R27, 0x1, R28 ;  /* 0x000000011b0e7824 */ /* 0x000fe200078e021c */
[----:B------:R-:W-:Y:S01]  /*0c30*/  PRMT R23, R22, 0x7632, R23 ;  /* 0x0000763216177816 */ /* 0x000fe20000000017 */
[----:B------:R-:W-:Y:S01]  /*0c40*/  VIADD R11, R13, UR11 ;  /* 0x0000000b0d0b7c36 */ /* 0x000fe20008000000 */
        /* <DEDUP_REMOVED lines=14> */
[----:B--2---:R-:W-:Y:S02]  /*0d30*/  IMAD.IADD R8, R27, 0x1, R10 ;  /* 0x000000011b087824 */ /* 0x004fe400078e020a */
[----:B------:R-:W-:Y:S01]  /*0d40*/  IMAD.IADD R12, R14, 0x1, R27 ;  /* 0x000000010e0c7824 */ /* 0x000fe200078e021b */
[----:B---3--:R-:W-:Y:S01]  /*0d50*/  PRMT R15, R23, 0x7632, R15 ;  /* 0x00007632170f7816 */ /* 0x008fe2000000000f */
        /* <DEDUP_REMOVED lines=9> */
[----:B------:R-:W-:Y:S01]  /*0df0*/  PRMT R13, R6, 0x5410, R14 ;  /* 0x00005410060d7816 */ /* 0x000fe2000000000e */
[----:B------:R-:W-:-:S04]  /*0e00*/  IMAD.U32 R6, RZ, RZ, UR10 ;  /* 0x0000000aff067e24 */ /* 0x000fc8000f8e00ff */
[----:B------:R0:W-:Y:S01]  /*0e10*/  STS.64 [R4], R12 ;  /* 0x0000000c04007388 */ /* 0x0001e20000000a00 */
[----:B------:R-:W-:Y:S01]  /*0e20*/  IMAD R9, R6, 0x10, R9 ;  /* 0x0000001006097824 */ /* 0x000fe200078e0209 */
[----:B------:R-:W-:Y:S06]  /*0e30*/  BAR.SYNC.DEFER_BLOCKING 0x0 ;  /* 0x0000000000007b1d */ /* 0x000fec0000010000 */
[----:B------:R-:W-:Y:S05]  /*0e40*/  BRA.U UP1, `(.L_x_13) ;  /* 0xfffffff501507547 */ /* 0x000fea000b83ffff */
[----:B------:R-:W-:-:S12]  /*0e50*/  ULOP3.LUT UR4, UR10, 0x7ffffff8, URZ, 0xc0, !UPT ;  /* 0x7ffffff80a047892 */ /* 0x000fd8000f8ec0ff */
.L_x_12:
[----:B------:R-:W-:-:S09]  /*0e60*/  ULOP3.LUT UP1, UR7, UR10, 0x7, URZ, 0xc0, !UPT ;  /* 0x000000070a077892 */ /* 0x000fd2000f82c0ff */
[----:B------:R-:W-:Y:S05]  /*0e70*/  BRA.U !UP1, `(.L_x_11) ;  /* 0x0000000d09047547 */ /* 0x000fea000b800000 */
[----:B------:R-:W-:Y:S02]  /*0e80*/  UISETP.GE.U32.AND UP1, UPT, UR7, 0x4, UPT ;  /* 0x000000040700788c */ /* 0x000fe4000bf26070 */
[----:B------:R-:W-:-:S07]  /*0e90*/  ULOP3.LUT UP2, UR17, UR10, 0x3, URZ, 0xc0, !UPT ;  /* 0x000000030a117892 */ /* 0x000fce000f84c0ff */
[----:B------:R-:W-:Y:S05]  /*0ea0*/  BRA.U !UP1, `(.L_x_14) ;  /* 0x0000000509947547 */ /* 0x000fea000b800000 */
[----:B------:R-:W-:Y:S01]  /*0eb0*/  USHF.L.U32 UR8, UR4, 0x1, URZ ;  /* 0x0000000104087899 */ /* 0x000fe200080006ff */
[----:B0-----:R-:W-:Y:S01]  /*0ec0*/  LEA R12, R0, UR5, 0x3 ;  /* 0x00000005000c7c11 */ /* 0x001fe2000f8e18ff */
[----:B------:R-:W-:Y:S01]  /*0ed0*/  UIMAD UR7, UR11, UR10, URZ ;  /* 0x0000000a0b0772a4 */ /* 0x000fe2000f8e02ff */
[----:B------:R-:W0:Y:S01]  /*0ee0*/  LDS.64 R10, [R4] ;  /* 0x00000000040a7984 */ /* 0x000e220000000a00 */
[----:B------:R-:W-:Y:S02]  /*0ef0*/  ULOP3.LUT UR9, UR8, 0xfffffff8, URZ, 0xc0, !UPT ;  /* 0xfffffff808097892 */ /* 0x000fe4000f8ec0ff */
[----:B------:R-:W-:Y:S02]  /*0f00*/  UIMAD UR7, UR11, UR4, UR7 ;  /* 0x000000040b0772a4 */ /* 0x000fe4000f8e0207 */
[----:B------:R-:W-:-:S05]  /*0f10*/  UIADD3 UR4, UPT, UPT, UR4, 0x4, URZ ;  /* 0x0000000404047890 */ /* 0x000fca000fffe0ff */
[----:B------:R-:W-:Y:S01]  /*0f20*/  LDS.U16 R13, [R5+UR9] ;  /* 0x00000009050d7984 */ /* 0x000fe20008000400 */
[----:B------:R-:W-:-:S03]  /*0f30*/  UIADD3 UR9, UPT, UPT, UR8, 0x2, URZ ;  /* 0x0000000208097890 */ /* 0x000fc6000fffe0ff */
[----:B------:R-:W1:Y:S01]  /*0f40*/  LDS.64 R8, [R12+UR7] ;  /* 0x000000070c087984 */ /* 0x000e620008000a00 */
[----:B------:R-:W-:Y:S02]  /*0f50*/  ULOP3.LUT UR16, UR9, 0xfffffff8, URZ, 0xc0, !UPT ;  /* 0xfffffff809107892 */ /* 0x000fe4000f8ec0ff */
[----:B------:R-:W-:Y:S01]  /*0f60*/  ULOP3.LUT UR9, UR9, 0x6, URZ, 0xc0, !UPT ;  /* 0x0000000609097892 */ /* 0x000fe2000f8ec0ff */
[----:B0-----:R-:W-:Y:S02]  /*0f70*/  PRMT R14, R10, 0x7632, R14 ;  /* 0x000076320a0e7816 */ /* 0x001fe4000000000e */
[----:B------:R-:W-:Y:S01]  /*0f80*/  PRMT R15, R11, 0x7632, R15 ;  /* 0x000076320b0f7816 */ /* 0x000fe2000000000f */
[----:B-1----:R-:W-:-:S05]  /*0f90*/  IMAD.IADD R6, R13, 0x1, R8 ;  /* 0x000000010d067824 */ /* 0x002fca00078e0208 */
[----:B------:R-:W-:Y:S02]  /*0fa0*/  VIMNMX.S16x2 R7, PT, PT, R6, R10, PT ;  /* 0x0000000a06077248 */ /* 0x000fe40003fe0300 */
[----:B------:R-:W-:Y:S01]  /*0fb0*/  PRMT R10, R8, 0x7632, R10 ;  /* 0x00007632080a7816 */ /* 0x000fe2000000000a */
[--C-:B------:R-:W-:Y:S01]  /*0fc0*/  IMAD.IADD R8, R13, 0x1, R9.reuse ;  /* 0x000000010d087824 */ /* 0x100fe200078e0209 */
[----:B------:R-:W-:Y:S02]  /*0fd0*/  PRMT R6, R11, 0x7610, R6 ;  /* 0x000076100b067816 */ /* 0x000fe40000000006 */
[----:B------:R-:W-:Y:S01]  /*0fe0*/  PRMT R9, R9, 0x7632, R9 ;  /* 0x0000763209097816 */ /* 0x000fe20000000009 */
[----:B------:R-:W-:Y:S01]  /*0ff0*/  IMAD.IADD R10, R10, 0x1, R13 ;  /* 0x000000010a0a7824 */ /* 0x000fe200078e020d */
[----:B------:R-:W-:-:S03]  /*1000*/  VIMNMX.S16x2 R8, PT, PT, R8, R6, PT ;  /* 0x0000000608087248 */ /* 0x000fc60003fe0300 */
[----:B------:R-:W-:Y:S01]  /*1010*/  IMAD.IADD R6, R9, 0x1, R13 ;  /* 0x0000000109067824 */ /* 0x000fe200078e020d */
[----:B------:R-:W-:Y:S01]  /*1020*/  VIMNMX.S16x2 R10, PT, PT, R10, R14, PT ;  /* 0x0000000e0a0a7248 */ /* 0x000fe20003fe0300 */
[----:B------:R-:W-:Y:S02]  /*1030*/  IMAD.U32 R14, RZ, RZ, UR16 ;  /* 0x00000010ff0e7e24 */ /* 0x000fe4000f8e00ff */
[----:B------:R-:W-:Y:S01]  /*1040*/  VIADD R13, R12, UR7 ;  /* 0x000000070c0d7c36 */ /* 0x000fe20008000000 */
[----:B------:R-:W-:Y:S01]  /*1050*/  VIMNMX.S16x2 R6, PT, PT, R6, R15, PT ;  /* 0x0000000f06067248 */ /* 0x000fe20003fe0300 */
[----:B------:R-:W-:Y:S01]  /*1060*/  UIADD3 UR7, UPT, UPT, UR8, 0x4, URZ ;  /* 0x0000000408077890 */ /* 0x000fe2000fffe0ff */
[----:B------:R-:W-:Y:S01]  /*1070*/  PRMT R22, R7, 0x5410, R10 ;  /* 0x0000541007167816 */ /* 0x000fe2000000000a */
[----:B------:R-:W-:Y:S01]  /*1080*/  UIADD3 UR8, UPT, UPT, UR8, 0x6, URZ ;  /* 0x0000000608087890 */ /* 0x000fe2000fffe0ff */
[----:B------:R-:W-:Y:S01]  /*1090*/  PRMT R23, R8, 0x5410, R6 ;  /* 0x0000541008177816 */ /* 0x000fe20000000006 */
[----:B------:R-:W-:Y:S01]  /*10a0*/  ULOP3.LUT UR7, UR7, 0xfffffff8, URZ, 0xc0, !UPT ;  /* 0xfffffff807077892 */ /* 0x000fe2000f8ec0ff */
[----:B------:R-:W-:-:S03]  /*10b0*/  IADD3 R14, PT, PT, R5, UR9, R14 ;  /* 0x00000009050e7c10 */ /* 0x000fc6000fffe00e */
[----:B------:R-:W-:Y:S01]  /*10c0*/  STS.64 [R4], R22 ;  /* 0x0000001604007388 */ /* 0x000fe20000000a00 */
[----:B------:R-:W-:Y:S06]  /*10d0*/  BAR.SYNC.DEFER_BLOCKING 0x0 ;  /* 0x0000000000007b1d */ /* 0x000fec0000010000 */
[----:B------:R-:W-:Y:S04]  /*10e0*/  LDS.U16 R15, [R14] ;  /* 0x000000000e0f7984 */ /* 0x000fe80000000400 */
[----:B------:R0:W1:Y:S04]  /*10f0*/  LDS.64 R10, [R13+UR11] ;  /* 0x0000000b0d0a7984 */ /* 0x0000680008000a00 */
[----:B------:R-:W2:Y:S01]  /*1100*/  LDS.64 R8, [R4] ;  /* 0x0000000004087984 */ /* 0x000ea20000000a00 */
[----:B0-----:R-:W-:-:S02]  /*1110*/  VIADD R13, R13, UR11 ;  /* 0x0000000b0d0d7c36 */ /* 0x001fc40008000000 */
[--C-:B-1----:R-:W-:Y:S01]  /*1120*/  IMAD.IADD R6, R15, 0x1, R10.reuse ;  /* 0x000000010f067824 */ /* 0x102fe200078e020a */
[----:B------:R-:W-:Y:S02]  /*1130*/  PRMT R10, R10, 0x7632, R10 ;  /* 0x000076320a0a7816 */ /* 0x000fe4000000000a */
[----:B------:R-:W-:Y:S02]  /*1140*/  PRMT R12, R11, 0x7632, R12 ;  /* 0x000076320b0c7816 */ /* 0x000fe4000000000c */
[----:B--2---:R-:W-:Y:S01]  /*1150*/  PRMT R26, R8, 0x7632, R26 ;  /* 0x00007632081a7816 */ /* 0x004fe2000000001a */
[----:B------:R-:W-:Y:S01]  /*1160*/  IMAD.IADD R10, R10, 0x1, R15 ;  /* 0x000000010a0a7824 */ /* 0x000fe200078e020f */
[----:B------:R-:W-:Y:S01]  /*1170*/  VIMNMX.S16x2 R7, PT, PT, R6, R8, PT ;  /* 0x0000000806077248 */ /* 0x000fe20003fe0300 */
[----:B------:R-:W-:Y:S01]  /*1180*/  IMAD.IADD R8, R15, 0x1, R11 ;  /* 0x000000010f087824 */ /* 0x000fe200078e020b */
        /* <DEDUP_REMOVED lines=16> */
[----:B-1----:R-:W-:Y:S01]  /*1290*/  IMAD.IADD R6, R12, 0x1, R8 ;  /* 0x000000010c067824 */ /* 0x002fe200078e0208 */
[----:B--2---:R-:W-:-:S04]  /*12a0*/  PRMT R22, R10, 0x7632, R22 ;  /* 0x000076320a167816 */ /* 0x004fc80000000016 */
[----:B------:R-:W-:Y:S02]  /*12b0*/  VIMNMX.S16x2 R7, PT, PT, R6, R10, PT ;  /* 0x0000000a06077248 */ /* 0x000fe40003fe0300 */
[----:B------:R-:W-:Y:S01]  /*12c0*/  PRMT R10, R8, 0x7632, R10 ;  /* 0x00007632080a7816 */ /* 0x000fe2000000000a */
[--C-:B------:R-:W-:Y:S01]  /*12d0*/  IMAD.IADD R8, R12, 0x1, R9.reuse ;  /* 0x000000010c087824 */ /* 0x100fe200078e0209 */
[----:B------:R-:W-:Y:S02]  /*12e0*/  PRMT R6, R11, 0x7610, R6 ;  /* 0x000076100b067816 */ /* 0x000fe40000000006 */
[----:B------:R-:W-:Y:S01]  /*12f0*/  PRMT R9, R9, 0x7632, R9 ;  /* 0x0000763209097816 */ /* 0x000fe20000000009 */
[--C-:B------:R-:W-:Y:S01]  /*1300*/  IMAD.IADD R10, R10, 0x1, R12.reuse ;  /* 0x000000010a0a7824 */ /* 0x100fe200078e020c */
[----:B------:R-:W-:Y:S02]  /*1310*/  VIMNMX.S16x2 R8, PT, PT, R8, R6, PT ;  /* 0x0000000608087248 */ /* 0x000fe40003fe0300 */
[----:B------:R-:W-:Y:S01]  /*1320*/  PRMT R23, R11, 0x7632, R23 ;  /* 0x000076320b177816 */ /* 0x000fe20000000017 */
[----:B------:R-:W-:Y:S01]  /*1330*/  IMAD.IADD R6, R9, 0x1, R12 ;  /* 0x0000000109067824 */ /* 0x000fe200078e020c */
[----:B------:R-:W-:Y:S01]  /*1340*/  VIMNMX.S16x2 R10, PT, PT, R10, R22, PT ;  /* 0x000000160a0a7248 */ /* 0x000fe20003fe0300 */
[----:B------:R-:W-:-:S03]  /*1350*/  IMAD.U32 R12, RZ, RZ, UR7 ;  /* 0x00000007ff0c7e24 */ /* 0x000fc6000f8e00ff */
[----:B------:R-:W-:Y:S02]  /*1360*/  VIMNMX.S16x2 R6, PT, PT, R6, R23, PT ;  /* 0x0000001706067248 */ /* 0x000fe40003fe0300 */
        /* <DEDUP_REMOVED lines=25> */
.L_x_14:
[----:B------:R-:W-:Y:S05]  /*1500*/  BRA.U !UP2, `(.L_x_11) ;  /* 0x000000050a607547 */ /* 0x000fea000b800000 */
[----:B------:R-:W-:Y:S02]  /*1510*/  UISETP.NE.AND UP1, UPT, UR17, 0x1, UPT ;  /* 0x000000011100788c */ /* 0x000fe4000bf25270 */
[----:B------:R-:W-:-:S04]  /*1520*/  ULOP3.LUT UR7, UR10, 0x1, URZ, 0xc0, !UPT ;  /* 0x000000010a077892 */ /* 0x000fc8000f8ec0ff */
[----:B------:R-:W-:-:S03]  /*1530*/  UISETP.NE.U32.AND UP2, UPT, UR7, 0x1, UPT ;  /* 0x000000010700788c */ /* 0x000fc6000bf45070 */
[----:B------:R-:W-:Y:S08]  /*1540*/  BRA.U !UP1, `(.L_x_15) ;  /* 0x0000000109dc7547 */ /* 0x000ff0000b800000 */
[----:B------:R-:W-:Y:S01]  /*1550*/  USHF.L.U32 UR8, UR4, 0x1, URZ ;  /* 0x0000000104087899 */ /* 0x000fe200080006ff */
[----:B0-----:R-:W-:Y:S01]  /*1560*/  LEA R9, R0, UR5, 0x3 ;  /* 0x0000000500097c11 */ /* 0x001fe2000f8e18ff */
[----:B------:R-:W-:Y:S01]  /*1570*/  UIMAD UR7, UR11, UR10, URZ ;  /* 0x0000000a0b0772a4 */ /* 0x000fe2000f8e02ff */
[----:B------:R-:W0:Y:S01]  /*1580*/  LDS.64 R22, [R4] ;  /* 0x0000000004167984 */ /* 0x000e220000000a00 */
[----:B------:R-:W-:Y:S02]  /*1590*/  ULOP3.LUT UR16, UR8, 0xfffffff8, URZ, 0xc0, !UPT ;  /* 0xfffffff808107892 */ /* 0x000fe4000f8ec0ff */
[----:B------:R-:W-:Y:S02]  /*15a0*/  ULOP3.LUT UR9, UR8, 0x6, URZ, 0xc0, !UPT ;  /* 0x0000000608097892 */ /* 0x000fe4000f8ec0ff */
[----:B------:R-:W-:Y:S02]  /*15b0*/  UIMAD UR7, UR11, UR4, UR7 ;  /* 0x000000040b0772a4 */ /* 0x000fe4000f8e0207 */
[----:B-1----:R-:W-:Y:S01]  /*15c0*/  IMAD.U32 R6, RZ, RZ, UR16 ;  /* 0x00000010ff067e24 */ /* 0x002fe2000f8e00ff */
[----:B------:R-:W-:-:S02]  /*15d0*/  UIADD3 UR8, UPT, UPT, UR8, 0x2, URZ ;  /* 0x0000000208087890 */ /* 0x000fc4000fffe0ff */
[----:B------:R-:W-:Y:S02]  /*15e0*/  UIADD3 UR4, UPT, UPT, UR4, 0x2, URZ ;  /* 0x0000000204047890 */ /* 0x000fe4000fffe0ff */
[----:B------:R-:W-:Y:S01]  /*15f0*/  IADD3 R11, PT, PT, R5, UR9, R6 ;  /* 0x00000009050b7c10 */ /* 0x000fe2000fffe006 */
[----:B------:R-:W-:Y:S01]  /*1600*/  ULOP3.LUT UR9, UR8, 0xfffffff8, URZ, 0xc0, !UPT ;  /* 0xfffffff808097892 */ /* 0x000fe2000f8ec0ff */
[----:B------:R-:W1:Y:S01]  /*1610*/  LDS.64 R6, [R9+UR7] ;  /* 0x0000000709067984 */ /* 0x000e620008000a00 */
[----:B------:R-:W-:-:S03]  /*1620*/  ULOP3.LUT UR8, UR8, 0x6, URZ, 0xc0, !UPT ;  /* 0x0000000608087892 */ /* 0x000fc6000f8ec0ff */
[----:B------:R-:W2:Y:S01]  /*1630*/  LDS.U16 R11, [R11] ;  /* 0x000000000b0b7984 */ /* 0x000ea20000000400 */
[C---:B0-----:R-:W-:Y:S02]  /*1640*/  PRMT R14, R23.reuse, 0x7610, R14 ;  /* 0x00007610170e7816 */ /* 0x041fe4000000000e */
[----:B------:R-:W-:Y:S02]  /*1650*/  PRMT R13, R23, 0x7632, R13 ;  /* 0x00007632170d7816 */ /* 0x000fe4000000000d */
[----:B-1----:R-:W-:Y:S02]  /*1660*/  PRMT R8, R6, 0x7632, R8 ;  /* 0x0000763206087816 */ /* 0x002fe40000000008 */
[----:B------:R-:W-:Y:S01]  /*1670*/  PRMT R12, R7, 0x7632, R12 ;  /* 0x00007632070c7816 */ /* 0x000fe2000000000c */
[C-C-:B--2---:R-:W-:Y:S01]  /*1680*/  IMAD.IADD R10, R11.reuse, 0x1, R7.reuse ;  /* 0x000000010b0a7824 */ /* 0x144fe200078e0207 */
[----:B------:R-:W-:Y:S01]  /*1690*/  PRMT R7, R22, 0x7632, R7 ;  /* 0x0000763216077816 */ /* 0x000fe20000000007 */
[----:B------:R-:W-:-:S02]  /*16a0*/  IMAD.IADD R6, R11, 0x1, R6 ;  /* 0x000000010b067824 */ /* 0x000fc400078e0206 */
[--C-:B------:R-:W-:Y:S01]  /*16b0*/  IMAD.IADD R8, R8, 0x1, R11.reuse ;  /* 0x0000000108087824 */ /* 0x100fe200078e020b */
[----:B------:R-:W-:Y:S01]  /*16c0*/  VIMNMX.S16x2 R10, PT, PT, R10, R14, PT ;  /* 0x0000000e0a0a7248 */ /* 0x000fe20003fe0300 */
[----:B------:R-:W-:Y:S01]  /*16d0*/  IMAD.IADD R12, R12, 0x1, R11 ;  /* 0x000000010c0c7824 */ /* 0x000fe200078e020b */
[----:B------:R-:W-:Y:S01]  /*16e0*/  VIMNMX.S16x2 R6, PT, PT, R6, R22, PT ;  /* 0x0000001606067248 */ /* 0x000fe20003fe0300 */
[----:B------:R-:W-:Y:S01]  /*16f0*/  IMAD.U32 R14, RZ, RZ, UR9 ;  /* 0x00000009ff0e7e24 */ /* 0x000fe2000f8e00ff */
[----:B------:R-:W-:Y:S01]  /*1700*/  VIMNMX.S16x2 R8, PT, PT, R8, R7, PT ;  /* 0x0000000708087248 */ /* 0x000fe20003fe0300 */
[----:B------:R-:W-:Y:S01]  /*1710*/  VIADD R7, R9, UR7 ;  /* 0x0000000709077c36 */ /* 0x000fe20008000000 */
[----:B------:R-:W-:Y:S02]  /*1720*/  VIMNMX.S16x2 R12, PT, PT, R12, R13, PT ;  /* 0x0000000d0c0c7248 */ /* 0x000fe40003fe0300 */
[----:B------:R-:W-:Y:S02]  /*1730*/  IADD3 R9, PT, PT, R5, UR8, R14 ;  /* 0x0000000805097c10 */ /* 0x000fe4000fffe00e */
[----:B------:R-:W-:-:S02]  /*1740*/  PRMT R14, R6, 0x5410, R8 ;  /* 0x00005410060e7816 */ /* 0x000fc40000000008 */
[----:B------:R-:W-:-:S05]  /*1750*/  PRMT R15, R10, 0x5410, R12 ;  /* 0x000054100a0f7816 */ /* 0x000fca000000000c */
        /* <DEDUP_REMOVED lines=22> */
.L_x_15:
[----:B------:R-:W-:Y:S05]  /*18c0*/  BRA.U UP2, `(.L_x_11) ;  /* 0x0000000102707547 */ /* 0x000fea000b800000 */
[----:B------:R-:W-:Y:S01]  /*18d0*/  USHF.L.U32 UR7, UR4, 0x1, URZ ;  /* 0x0000000104077899 */ /* 0x000fe200080006ff */
[----:B0-----:R-:W-:Y:S01]  /*18e0*/  LEA R9, R0, UR5, 0x3 ;  /* 0x0000000500097c11 */ /* 0x001fe2000f8e18ff */
[----:B------:R-:W-:Y:S01]  /*18f0*/  UIMAD UR8, UR11, UR10, URZ ;  /* 0x0000000a0b0872a4 */ /* 0x000fe2000f8e02ff */
[----:B------:R-:W0:Y:S01]  /*1900*/  LDS.64 R22, [R4] ;  /* 0x0000000004167984 */ /* 0x000e220000000a00 */
[----:B------:R-:W-:Y:S02]  /*1910*/  ULOP3.LUT UR9, UR7, 0xfffffff8, URZ, 0xc0, !UPT ;  /* 0xfffffff807097892 */ /* 0x000fe4000f8ec0ff */
[----:B------:R-:W-:Y:S02]  /*1920*/  UIMAD UR4, UR11, UR4, UR8 ;  /* 0x000000040b0472a4 */ /* 0x000fe4000f8e0208 */
[----:B------:R-:W-:Y:S02]  /*1930*/  ULOP3.LUT UR7, UR7, 0x6, URZ, 0xc0, !UPT ;  /* 0x0000000607077892 */ /* 0x000fe4000f8ec0ff */
[----:B-12---:R-:W-:-:S05]  /*1940*/  IMAD.U32 R6, RZ, RZ, UR9 ;  /* 0x00000009ff067e24 */ /* 0x006fca000f8e00ff */
[--C-:B------:R-:W-:Y:S01]  /*1950*/  IADD3 R11, PT, PT, R5, UR7, R6.reuse ;  /* 0x00000007050b7c10 */ /* 0x100fe2000fffe006 */
[----:B------:R-:W1:Y:S05]  /*1960*/  LDS.64 R8, [R9+UR4] ;  /* 0x0000000409087984 */ /* 0x000e6a0008000a00 */
[----:B------:R-:W2:Y:S01]  /*1970*/  LDS.U16 R11, [R11] ;  /* 0x000000000b0b7984 */ /* 0x000ea20000000400 */
[C---:B0-----:R-:W-:Y:S02]  /*1980*/  PRMT R7, R23.reuse, 0x7632, R7 ;  /* 0x0000763217077816 */ /* 0x041fe40000000007 */
[----:B------:R-:W-:Y:S02]  /*1990*/  PRMT R6, R23, 0x7610, R6 ;  /* 0x0000761017067816 */ /* 0x000fe40000000006 */
[----:B------:R-:W-:-:S02]  /*19a0*/  PRMT R13, R22, 0x7632, R13 ;  /* 0x00007632160d7816 */ /* 0x000fc4000000000d */
[----:B-1----:R-:W-:Y:S02]  /*19b0*/  PRMT R12, R8, 0x7632, R12 ;  /* 0x00007632080c7816 */ /* 0x002fe4000000000c */
[----:B------:R-:W-:Y:S01]  /*19c0*/  PRMT R14, R9, 0x7632, R14 ;  /* 0x00007632090e7816 */ /* 0x000fe2000000000e */
[C---:B--2---:R-:W-:Y:S02]  /*19d0*/  IMAD.IADD R8, R11.reuse, 0x1, R8 ;  /* 0x000000010b087824 */ /* 0x044fe400078e0208 */
[----:B------:R-:W-:Y:S02]  /*19e0*/  IMAD.IADD R10, R11, 0x1, R9 ;  /* 0x000000010b0a7824 */ /* 0x000fe400078e0209 */
[--C-:B------:R-:W-:Y:S01]  /*19f0*/  IMAD.IADD R12, R12, 0x1, R11.reuse ;  /* 0x000000010c0c7824 */ /* 0x100fe200078e020b */
[----:B------:R-:W-:Y:S01]  /*1a00*/  VIMNMX.S16x2 R8, PT, PT, R8, R22, PT ;  /* 0x0000001608087248 */ /* 0x000fe20003fe0300 */
[----:B------:R-:W-:Y:S01]  /*1a10*/  IMAD.IADD R14, R14, 0x1, R11 ;  /* 0x000000010e0e7824 */ /* 0x000fe200078e020b */
[----:B------:R-:W-:-:S02]  /*1a20*/  VIMNMX.S16x2 R6, PT, PT, R10, R6, PT ;  /* 0x000000060a067248 */ /* 0x000fc40003fe0300 */
[----:B------:R-:W-:Y:S02]  /*1a30*/  VIMNMX.S16x2 R12, PT, PT, R12, R13, PT ;  /* 0x0000000d0c0c7248 */ /* 0x000fe40003fe0300 */
[----:B------:R-:W-:Y:S02]  /*1a40*/  VIMNMX.S16x2 R7, PT, PT, R14, R7, PT ;  /* 0x000000070e077248 */ /* 0x000fe40003fe0300 */
[----:B------:R-:W-:Y:S02]  /*1a50*/  PRMT R8, R8, 0x5410, R12 ;  /* 0x0000541008087816 */ /* 0x000fe4000000000c */
[----:B------:R-:W-:-:S05]  /*1a60*/  PRMT R9, R6, 0x5410, R7 ;  /* 0x0000541006097816 */ /* 0x000fca0000000007 */
[----:B------:R3:W-:Y:S01]  /*1a70*/  STS.64 [R4], R8 ;  /* 0x0000000804007388 */ /* 0x0007e20000000a00 */
[----:B------:R-:W-:Y:S06]  /*1a80*/  BAR.SYNC.DEFER_BLOCKING 0x0 ;  /* 0x0000000000007b1d */ /* 0x000fec0000010000 */
.L_x_11:
[----:B------:R-:W-:Y:S01]  /*1a90*/  BAR.SYNC.DEFER_BLOCKING 0x0 ;  /* 0x0000000000007b1d */ /* 0x000fe20000010000 */
[----:B------:R-:W-:Y:S02]  /*1aa0*/  USHF.R.S32.HI UR4, URZ, 0x1f, UR6 ;  /* 0x0000001fff047899 */ /* 0x000fe40008011406 */
[----:B012---:R-:W-:Y:S01]  /*1ab0*/  IMAD.U32 R6, RZ, RZ, UR6 ;  /* 0x00000006ff067e24 */ /* 0x007fe2000f8e00ff */
[----:B------:R-:W-:-:S03]  /*1ac0*/  SHF.R.S32.HI R11, RZ, 0x1f, R16 ;  /* 0x0000001fff0b7819 */ /* 0x000fc60000011410 */
[----:B------:R-:W-:Y:S01]  /*1ad0*/  IMAD.U32 R7, RZ, RZ, UR4 ;  /* 0x00000004ff077e24 */ /* 0x000fe2000f8e00ff */
[----:B------:R-:W0:Y:S01]  /*1ae0*/  S2R R10, SR_TID.Y ;  /* 0x00000000000a7919 */ /* 0x000e220000002200 */
[----:B------:R-:W-:-:S04]  /*1af0*/  IMAD R11, R11, UR12, RZ ;  /* 0x0000000c0b0b7c24 */ /* 0x000fc8000f8e02ff */
[----:B------:R-:W-:Y:S01]  /*1b00*/  IMAD R11, R16, UR13, R11 ;  /* 0x0000000d100b7c24 */ /* 0x000fe2000f8e020b */
[----:B---3--:R-:W1:Y:S01]  /*1b10*/  LDS.64 R8, [R4] ;  /* 0x0000000004087984 */ /* 0x008e620000000a00 */
[----:B0-----:R-:W-:-:S04]  /*1b20*/  IMAD.WIDE.U32 R6, R10, UR12, R6 ;  /* 0x0000000c0a067c25 */ /* 0x001fc8000f8e0006 */
[----:B------:R-:W-:Y:S02]  /*1b30*/  IMAD.IADD R7, R2, 0x1, R7 ;  /* 0x0000000102077824 */ /* 0x000fe400078e0207 */
[----:B------:R-:W-:-:S04]  /*1b40*/  IMAD.WIDE.U32 R6, R16, UR12, R6 ;  /* 0x0000000c10067c25 */ /* 0x000fc8000f8e0006 */
[----:B------:R-:W-:Y:S01]  /*1b50*/  IMAD.IADD R2, R7, 0x1, R11 ;  /* 0x0000000107027824 */ /* 0x000fe200078e020b */
[----:B------:R-:W-:-:S04]  /*1b60*/  LEA R18, P0, R6, R18, 0x1 ;  /* 0x0000001206127211 */ /* 0x000fc800078008ff */
[----:B------:R-:W-:-:S03]  /*1b70*/  LEA.HI.X R19, R6, R19, R2, 0x1, P0 ;  /* 0x0000001306137211 */ /* 0x000fc600000f0c02 */
[----:B------:R-:W-:Y:S01]  /*1b80*/  IMAD.WIDE.U32 R6, R0, 0x8, R18 ;  /* 0x0000000800067825 */ /* 0x000fe200078e0012 */
[----:B-1----:R0:W-:Y:S04]  /*1b90*/  STG.E.64 desc[UR14][R24.64], R8 ;  /* 0x0000000818007986 */ /* 0x0021e8000c101b0e */
[----:B------:R-:W2:Y:S04]  /*1ba0*/  LDG.E.64 R12, desc[UR14][R6.64] ;  /* 0x0000000e060c7981 */ /* 0x000ea8000c1e1b00 */
[----:B------:R-:W3:Y:S01]  /*1bb0*/  LDG.E.64 R20, desc[UR14][R20.64] ;  /* 0x0000000e14147981 */ /* 0x000ee2000c1e1b00 */
[----:B------:R-:W-:-:S03]  /*1bc0*/  UIMAD UR7, UR11, UR10, URZ ;  /* 0x0000000a0b0772a4 */ /* 0x000fc6000f8e02ff */
[----:B--2---:R0:W-:Y:S06]  /*1bd0*/  STS.64 [R4], R12 ;  /* 0x0000000c04007388 */ /* 0x0041ec0000000a00 */
[----:B---3--:R0:W-:Y:S01]  /*1be0*/  STS.64 [R4+UR7], R20 ;  /* 0x0000001404007988 */ /* 0x0081e20008000a07 */
[----:B------:R-:W-:Y:S06]  /*1bf0*/  BAR.SYNC.DEFER_BLOCKING 0x0 ;  /* 0x0000000000007b1d */ /* 0x000fec0000010000 */
[----:B------:R-:W-:Y:S05]  /*1c00*/  BRA.U !UP0, `(.L_x_16) ;  /* 0x0000001508cc7547 */ /* 0x000fea000b800000 */
[----:B------:R-:W-:Y:S01]  /*1c10*/  UISETP.GE.U32.AND UP0, UPT, UR10, 0x8, UPT ;  /* 0x000000080a00788c */ /* 0x000fe2000bf06070 */
[----:B------:R-:W-:Y:S01]  /*1c20*/  LEA R0, R0, UR5, 0x3 ;  /* 0x0000000500007c11 */ /* 0x000fe2000f8e18ff */
[----:B------:R-:W-:Y:S01]  /*1c30*/  ULOP3.LUT UR4, UR10, 0x7, URZ, 0xc0, !UPT ;  /* 0x000000070a047892 */ /* 0x000fe2000f8ec0ff */
[----:B0-----:R-:W-:-:S03]  /*1c40*/  IMAD.MOV.U32 R9, RZ, RZ, RZ ;  /* 0x000000ffff097224 */ /* 0x001fc600078e00ff */
[----:B------:R-:W-:-:S03]  /*1c50*/  UISETP.NE.AND UP1, UPT, UR4, URZ, UPT ;  /* 0x000000ff0400728c */ /* 0x000fc6000bf25270 */
[----:B------:R-:W-:Y:S08]  /*1c60*/  BRA.U !UP0, `(.L_x_17) ;  /* 0x0000000908d07547 */ /* 0x000ff0000b800000 */
[----:B------:R-:W-:Y:S01]  /*1c70*/  IMAD.SHL.U32 R2, R10, 0x2, RZ ;  /* 0x000000020a027824 */ /* 0x000fe200078e00ff */
[----:B------:R-:W-:-:S03]  /*1c80*/  ULOP3.LUT UR6, UR10, 0x7ffffff8, URZ, 0xc0, !UPT ;  /* 0x7ffffff80a067892 */ /* 0x000fc6000f8ec0ff */
[----:B------:R-:W-:Y:S01]  /*1c90*/  VIADD R2, R2, UR11 ;  /* 0x0000000b02027c36 */ /* 0x000fe20008000000 */
[----:B------:R-:W-:Y:S02]  /*1ca0*/  UIADD3 UR5, UPT, UPT, -UR6, URZ, URZ ;  /* 0x000000ff06057290 */ /* 0x000fe4000fffe1ff */
[----:B------:R-:W-:Y:S02]  /*1cb0*/  IMAD.U32 R9, RZ, RZ, UR6 ;  /* 0x00000006ff097e24 */ /* 0x000fe4000f8e00ff */
[----:B------:R-:W-:Y:S02]  /*1cc0*/  IMAD R2, R2, UR10, R3 ;  /* 0x0000000a02027c24 */ /* 0x000fe4000f8e0203 */
[----:B------:R-:W-:Y:S02]  /*1cd0*/  IMAD.MOV.U32 R3, RZ, RZ, R0 ;  /* 0x000000ffff037224 */ /* 0x000fe400078e0000 */
[----:B------:R-:W-:-:S07]  /*1ce0*/  VIADD R2, R2, 0x8 ;  /* 0x0000000802027836 */ /* 0x000fce0000000000 */
.L_x_18:
[----:B0-----:R-:W0:Y:S01]  /*1cf0*/  LDS.64 R12, [R3] ;  /* 0x00000000030c7984 */ /* 0x001e220000000a00 */
[----:B------:R-:W-:-:S03]  /*1d00*/  UIADD3 UR5, UPT, UPT, UR5, 0x8, URZ ;  /* 0x0000000805057890 */ /* 0x000fc6000fffe0ff */
[----:B------:R-:W1:Y:S01]  /*1d10*/  LDS.64 R10, [R4] ;  /* 0x00000000040a7984 */ /* 0x000e620000000a00 */
[----:B------:R-:W-:-:S03]  /*1d20*/  UISETP.NE.AND UP0, UPT, UR5, URZ, UPT ;  /* 0x000000ff0500728c */ /* 0x000fc6000bf05270 */
[----:B------:R-:W2:Y:S01]  /*1d30*/  LDS.U16 R15, [R2+-0x8] ;  /* 0xfffff800020f7984 */ /* 0x000ea20000000400 */
[----:B0-----:R-:W-:Y:S02]  /*1d40*/  PRMT R16, R12, 0x7632, R16 ;  /* 0x000076320c107816 */ /* 0x001fe40000000010 */
[----:B------:R-:W-:Y:S02]  /*1d50*/  PRMT R18, R13, 0x7632, R18 ;  /* 0x000076320d127816 */ /* 0x000fe40000000012 */
[C---:B-1----:R-:W-:Y:S02]  /*1d60*/  PRMT R17, R11.reuse, 0x7632, R17 ;  /* 0x000076320b117816 */ /* 0x042fe40000000011 */
[----:B------:R-:W-:Y:S01]  /*1d70*/  PRMT R8, R11, 0x7610, R8 ;  /* 0x000076100b087816 */ /* 0x000fe20000000008 */
[C---:B--2---:R-:W-:Y:S01]  /*1d80*/  IMAD.IADD R12, R15.reuse, 0x1, R12 ;  /* 0x000000010f0c7824 */ /* 0x044fe200078e020c */
[----:B------:R-:W-:Y:S01]  /*1d90*/  PRMT R11, R10, 0x7632, R11 ;  /* 0x000076320a0b7816 */ /* 0x000fe2000000000b */
[----:B------:R-:W-:-:S02]  /*1da0*/  IMAD.IADD R14, R15, 0x1, R13 ;  /* 0x000000010f0e7824 */ /* 0x000fc400078e020d */
[--C-:B------:R-:W-:Y:S01]  /*1db0*/  IMAD.IADD R16, R16, 0x1, R15.reuse ;  /* 0x0000000110107824 */ /* 0x100fe200078e020f */
[----:B------:R-:W-:Y:S01]  /*1dc0*/  VIMNMX.S16x2 R12, PT, PT, R12, R10, PT ;  /* 0x0000000a0c0c7248 */ /* 0x000fe20003fe0300 */
[----:B------:R-:W-:Y:S01]  /*1dd0*/  IMAD.IADD R18, R18, 0x1, R15 ;  /* 0x0000000112127824 */ /* 0x000fe200078e020f */
        /* <DEDUP_REMOVED lines=8> */
[----:B------:R-:W1:Y:S04]  /*1e60*/  LDS.64 R10, [R4] ;  /* 0x00000000040a7984 */ /* 0x000e680000000a00 */
[----:B------:R-:W2:Y:S01]  /*1e70*/  LDS.U16 R15, [R2+-0x6] ;  /* 0xfffffa00020f7984 */ /* 0x000ea20000000400 */
[----:B0-----:R-:W-:-:S02]  /*1e80*/  PRMT R16, R12, 0x7632, R16 ;  /* 0x000076320c107816 */ /* 0x001fc40000000010 */
[----:B------:R-:W-:Y:S02]  /*1e90*/  PRMT R18, R13, 0x7632, R18 ;  /* 0x000076320d127816 */ /* 0x000fe40000000012 */
[C---:B-1----:R-:W-:Y:S02]  /*1ea0*/  PRMT R17, R11.reuse, 0x7632, R17 ;  /* 0x000076320b117816 */ /* 0x042fe40000000011 */
[----:B------:R-:W-:Y:S01]  /*1eb0*/  PRMT R8, R11, 0x7610, R8 ;  /* 0x000076100b087816 */ /* 0x000fe20000000008 */
[C---:B--2---:R-:W-:Y:S01]  /*1ec0*/  IMAD.IADD R12, R15.reuse, 0x1, R12 ;  /* 0x000000010f0c7824 */ /* 0x044fe200078e020c */
[----:B------:R-:W-:Y:S01]  /*1ed0*/  PRMT R11, R10, 0x7632, R11 ;  /* 0x000076320a0b7816 */ /* 0x000fe2000000000b */
[----:B------:R-:W-:Y:S02]  /*1ee0*/  IMAD.IADD R14, R15, 0x1, R13 ;  /* 0x000000010f0e7824 */ /* 0x000fe400078e020d */
[--C-:B------:R-:W-:Y:S01]  /*1ef0*/  IMAD.IADD R16, R16, 0x1, R15.reuse ;  /* 0x0000000110107824 */ /* 0x100fe200078e020f */
[----:B------:R-:W-:Y:S01]  /*1f00*/  VIMNMX.S16x2 R12, PT, PT, R12, R10, PT ;  /* 0x0000000a0c0c7248 */ /* 0x000fe20003fe0300 */
[----:B------:R-:W-:Y:S01]  /*1f10*/  IMAD.IADD R18, R18, 0x1, R15 ;  /* 0x0000000112127824 */ /* 0x000fe200078e020f */
[----:B------:R-:W-:-:S02]  /*1f20*/  VIMNMX.S16x2 R8, PT, PT, R14, R8, PT ;  /* 0x000000080e087248 */ /* 0x000fc40003fe0300 */
[----:B------:R-:W-:Y:S01]  /*1f30*/  VIMNMX.S16x2 R16, PT, PT, R16, R11, PT ;  /* 0x0000000b10107248 */ /* 0x000fe20003fe0300 */
[----:B------:R-:W-:Y:S01]  /*1f40*/  VIADD R11, R3, UR11 ;  /* 0x0000000b030b7c36 */ /* 0x000fe20008000000 */
        /* <DEDUP_REMOVED lines=13> */
[--C-:B------:R-:W-:Y:S01]  /*2020*/  IMAD.IADD R14, R14, 0x1, R15.reuse ;  /* 0x000000010e0e7824 */ /* 0x100fe200078e020f */
        /* <DEDUP_REMOVED lines=85> */
[----:B------:R-:W-:Y:S01]  /*2580*/  PRMT R8, R19, 0x7610, R8 ;  /* 0x0000761013087816 */ /* 0x000fe20000000008 */
[----:B------:R-:W-:Y:S01]  /*2590*/  VIADD R13, R11, UR11 ;  /* 0x0000000b0b0d7c36 */ /* 0x000fe20008000000 */
        /* <DEDUP_REMOVED lines=11> */
[----:B------:R2:W3:Y:S02]  /*2650*/  LDS.U16 R15, [R2+0x6] ;  /* 0x00000600020f7984 */ /* 0x0004e40000000400 */
[----:B--2---:R-:W-:Y:S01]  /*2660*/  VIADD R2, R2, 0x10 ;  /* 0x0000001002027836 */ /* 0x004fe20000000000 */
[----:B0-----:R-:W-:-:S02]  /*2670*/  PRMT R16, R12, 0x7632, R16 ;  /* 0x000076320c107816 */ /* 0x001fc40000000010 */
[----:B------:R-:W-:Y:S02]  /*2680*/  PRMT R18, R13, 0x7632, R18 ;  /* 0x000076320d127816 */ /* 0x000fe40000000012 */
[C---:B-1----:R-:W-:Y:S02]  /*2690*/  PRMT R17, R11.reuse, 0x7632, R17 ;  /* 0x000076320b117816 */ /* 0x042fe40000000011 */
[----:B------:R-:W-:Y:S01]  /*26a0*/  PRMT R8, R11, 0x7610, R8 ;  /* 0x000076100b087816 */ /* 0x000fe20000000008 */
[C---:B---3--:R-:W-:Y:S01]  /*26b0*/  IMAD.IADD R12, R15.reuse, 0x1, R12 ;  /* 0x000000010f0c7824 */ /* 0x048fe200078e020c */
[----:B------:R-:W-:Y:S01]  /*26c0*/  PRMT R11, R10, 0x7632, R11 ;  /* 0x000076320a0b7816 */ /* 0x000fe2000000000b */
        /* <DEDUP_REMOVED lines=14> */
.L_x_17:
[----:B------:R-:W-:Y:S05]  /*27b0*/  BRA.U !UP1, `(.L_x_16) ;  /* 0x0000000909e07547 */ /* 0x000fea000b800000 */
[----:B------:R-:W-:Y:S01]  /*27c0*/  UISETP.GE.U32.AND UP0, UPT, UR4, 0x4, UPT ;  /* 0x000000040400788c */ /* 0x000fe2000bf06070 */
[----:B------:R-:W-:Y:S01]  /*27d0*/  VIADD R5, R5, UR7 ;  /* 0x0000000705057c36 */ /* 0x000fe20008000000 */
[----:B------:R-:W-:-:S04]  /*27e0*/  ULOP3.LUT UR5, UR10, 0x3, URZ, 0xc0, !UPT ;  /* 0x000000030a057892 */ /* 0x000fc8000f8ec0ff */
[----:B------:R-:W-:-:S03]  /*27f0*/  UISETP.NE.AND UP1, UPT, UR5, URZ, UPT ;  /* 0x000000ff0500728c */ /* 0x000fc6000bf25270 */
[----:B------:R-:W-:Y:S08]  /*2800*/  BRA.U !UP0, `(.L_x_19) ;  /* 0x0000000508887547 */ /* 0x000ff0000b800000 */
[C---:B------:R-:W-:Y:S01]  /*2810*/  IMAD.SHL.U32 R2, R9.reuse, 0x2, RZ ;  /* 0x0000000209027824 */ /* 0x040fe200078e00ff */
[----:B------:R-:W1:Y:S01]  /*2820*/  LDS.64 R10, [R4] ;  /* 0x00000000040a7984 */ /* 0x000e620000000a00 */
[C---:B------:R-:W-:Y:S02]  /*2830*/  IMAD R3, R9.reuse, UR11, R0 ;  /* 0x0000000b09037c24 */ /* 0x040fe4000f8e0200 */
[----:B------:R-:W-:Y:S01]  /*2840*/  VIADD R9, R9, 0x4 ;  /* 0x0000000409097836 */ /* 0x000fe20000000000 */
[----:B------:R-:W-:Y:S02]  /*2850*/  LOP3.LUT R8, R2, 0xfffffff8, RZ, 0xc0, !PT ;  /* 0xfffffff802087812 */ /* 0x000fe400078ec0ff */
[----:B------:R-:W2:Y:S03]  /*2860*/  LDS.64 R14, [R3] ;  /* 0x00000000030e7984 */ /* 0x000ea60000000a00 */
[----:B0-----:R-:W-:-:S06]  /*2870*/  IMAD.IADD R13, R5, 0x1, R8 ;  /* 0x00000001050d7824 */ /* 0x001fcc00078e0208 */
[----:B------:R-:W0:Y:S01]  /*2880*/  LDS.U16 R13, [R13] ;  /* 0x000000000d0d7984 */ /* 0x000e220000000400 */
[C---:B-1----:R-:W-:Y:S02]  /*2890*/  PRMT R17, R11.reuse, 0x7632, R17 ;  /* 0x000076320b117816 */ /* 0x042fe40000000011 */
[----:B------:R-:W-:Y:S01]  /*28a0*/  PRMT R18, R11, 0x7610, R18 ;  /* 0x000076100b127816 */ /* 0x000fe20000000012 */
[----:B------:R-:W-:Y:S01]  /*28b0*/  VIADD R11, R2, 0x2 ;  /* 0x00000002020b7836 */ /* 0x000fe20000000000 */
[----:B--2---:R-:W-:Y:S02]  /*28c0*/  PRMT R12, R14, 0x7632, R12 ;  /* 0x000076320e0c7816 */ /* 0x004fe4000000000c */
[----:B------:R-:W-:Y:S01]  /*28d0*/  PRMT R16, R15, 0x7632, R16 ;  /* 0x000076320f107816 */ /* 0x000fe20000000010 */
[----:B0-----:R-:W-:Y:S02]  /*28e0*/  IMAD.IADD R8, R13, 0x1, R14 ;  /* 0x000000010d087824 */ /* 0x001fe400078e020e */
[----:B------:R-:W-:-:S02]  /*28f0*/  IMAD.IADD R12, R12, 0x1, R13 ;  /* 0x000000010c0c7824 */ /* 0x000fc400078e020d */
[--C-:B------:R-:W-:Y:S01]  /*2900*/  IMAD.IADD R14, R13, 0x1, R15.reuse ;  /* 0x000000010d0e7824 */ /* 0x100fe200078e020f */
[----:B------:R-:W-:Y:S01]  /*2910*/  PRMT R15, R10, 0x7632, R15 ;  /* 0x000076320a0f7816 */ /* 0x000fe2000000000f */
[----:B------:R-:W-:Y:S01]  /*2920*/  IMAD.IADD R16, R16, 0x1, R13 ;  /* 0x0000000110107824 */ /* 0x000fe200078e020d */
[----:B------:R-:W-:Y:S02]  /*2930*/  VIMNMX.S16x2 R8, PT, PT, R8, R10, PT ;  /* 0x0000000a08087248 */ /* 0x000fe40003fe0300 */
[----:B------:R-:W-:Y:S02]  /*2940*/  VIMNMX.S16x2 R14, PT, PT, R14, R18, PT ;  /* 0x000000120e0e7248 */ /* 0x000fe40003fe0300 */
[----:B------:R-:W-:Y:S02]  /*2950*/  VIMNMX.S16x2 R12, PT, PT, R12, R15, PT ;  /* 0x0000000f0c0c7248 */ /* 0x000fe40003fe0300 */
[----:B------:R-:W-:Y:S02]  /*2960*/  VIMNMX.S16x2 R16, PT, PT, R16, R17, PT ;  /* 0x0000001110107248 */ /* 0x000fe40003fe0300 */
[----:B------:R-:W-:-:S02]  /*2970*/  PRMT R18, R8, 0x5410, R12 ;  /* 0x0000541008127816 */ /* 0x000fc4000000000c */
[----:B------:R-:W-:Y:S02]  /*2980*/  PRMT R19, R14, 0x5410, R16 ;  /* 0x000054100e137816 */ /* 0x000fe40000000010 */
[C---:B------:R-:W-:Y:S02]  /*2990*/  LOP3.LUT R10, R11.reuse, 0xfffffff8, RZ, 0xc0, !PT ;  /* 0xfffffff80b0a7812 */ /* 0x040fe400078ec0ff */
[----:B------:R-:W-:Y:S01]  /*29a0*/  LOP3.LUT R11, R11, 0x6, RZ, 0xc0, !PT ;  /* 0x000000060b0b7812 */ /* 0x000fe200078ec0ff */
[----:B------:R-:W-:Y:S03]  /*29b0*/  STS.64 [R4], R18 ;  /* 0x0000001204007388 */ /* 0x000fe60000000a00 */
[----:B------:R-:W-:Y:S01]  /*29c0*/  IADD3 R17, PT, PT, R11, R5, R10 ;  /* 0x000000050b117210 */ /* 0x000fe20007ffe00a */
[----:B------:R-:W-:Y:S06]  /*29d0*/  BAR.SYNC.DEFER_BLOCKING 0x0 ;  /* 0x0000000000007b1d */ /* 0x000fec0000010000 */
[----:B------:R-:W-:Y:S04]  /*29e0*/  LDS.U16 R17, [R17] ;  /* 0x0000000011117984 */ /* 0x000fe80000000400 */
[----:B------:R0:W1:Y:S04]  /*29f0*/  LDS.64 R10, [R3+UR11] ;  /* 0x0000000b030a7984 */ /* 0x0000680008000a00 */
[----:B------:R-:W2:Y:S01]  /*2a00*/  LDS.64 R14, [R4] ;  /* 0x00000000040e7984 */ /* 0x000ea20000000a00 */
[----:B0-----:R-:W-:-:S02]  /*2a10*/  VIADD R3, R3, UR11 ;  /* 0x0000000b03037c36 */ /* 0x001fc40008000000 */
[C---:B-1----:R-:W-:Y:S01]  /*2a20*/  IMAD.IADD R8, R17.reuse, 0x1, R10 ;  /* 0x0000000111087824 */ /* 0x042fe200078e020a */
[----:B------:R-:W-:Y:S01]  /*2a30*/  PRMT R12, R10, 0x7632, R12 ;  /* 0x000076320a0c7816 */ /* 0x000fe2000000000c */
[----:B------:R-:W-:Y:S01]  /*2a40*/  IMAD.IADD R10, R17, 0x1, R11 ;  /* 0x00000001110a7824 */ /* 0x000fe200078e020b */
[----:B--2---:R-:W-:Y:S02]  /*2a50*/  PRMT R16, R14, 0x7632, R16 ;  /* 0x000076320e107816 */ /* 0x004fe40000000010 */
[----:B------:R-:W-:Y:S01]  /*2a60*/  VIMNMX.S16x2 R13, PT, PT, R8, R14, PT ;  /* 0x0000000e080d7248 */ /* 0x000fe20003fe0300 */
[--C-:B------:R-:W-:Y:S01]  /*2a70*/  IMAD.IADD R12, R12, 0x1, R17.reuse ;  /* 0x000000010c0c7824 */ /* 0x100fe200078e0211 */
[----:B------:R-:W-:Y:S01]  /*2a80*/  PRMT R14, R11, 0x7632, R14 ;  /* 0x000076320b0e7816 */ /* 0x000fe2000000000e */
[----:B------:R-:W-:Y:S01]  /*2a90*/  VIADD R11, R2, 0x4 ;  /* 0x00000004020b7836 */ /* 0x000fe20000000000 */
[C---:B------:R-:W-:Y:S02]  /*2aa0*/  PRMT R20, R15.reuse, 0x7632, R20 ;  /* 0x000076320f147816 */ /* 0x040fe40000000014 */
[----:B------:R-:W-:Y:S01]  /*2ab0*/  PRMT R8, R15, 0x7610, R8 ;  /* 0x000076100f087816 */ /* 0x000fe20000000008 */
[----:B------:R-:W-:Y:S01]  /*2ac0*/  IMAD.IADD R14, R14, 0x1, R17 ;  /* 0x000000010e0e7824 */ /* 0x000fe200078e0211 */
[----:B------:R-:W-:-:S02]  /*2ad0*/  VIMNMX.S16x2 R12, PT, PT, R12, R16, PT ;  /* 0x000000100c0c7248 */ /* 0x000fc40003fe0300 */
[----:B------:R-:W-:Y:S02]  /*2ae0*/  VIMNMX.S16x2 R8, PT, PT, R10, R8, PT ;  /* 0x000000080a087248 */ /* 0x000fe40003fe0300 */
[----:B------:R-:W-:Y:S02]  /*2af0*/  VIMNMX.S16x2 R14, PT, PT, R14, R20, PT ;  /* 0x000000140e0e7248 */ /* 0x000fe40003fe0300 */
[----:B------:R-:W-:Y:S02]  /*2b00*/  PRMT R16, R13, 0x5410, R12 ;  /* 0x000054100d107816 */ /* 0x000fe4000000000c */
[----:B------:R-:W-:Y:S01]  /*2b10*/  PRMT R17, R8, 0x5410, R14 ;  /* 0x0000541008117816 */ /* 0x000fe2000000000e */
[----:B------:R-:W-:Y:S01]  /*2b20*/  VIADD R14, R2, 0x6 ;  /* 0x00000006020e7836 */ /* 0x000fe20000000000 */
[----:B------:R-:W-:-:S03]  /*2b30*/  LOP3.LUT R10, R11, 0xfffffff8, RZ, 0xc0, !PT ;  /* 0xfffffff80b0a7812 */ /* 0x000fc600078ec0ff */
[----:B------:R-:W-:Y:S02]  /*2b40*/  STS.64 [R4], R16 ;  /* 0x0000001004007388 */ /* 0x000fe40000000a00 */
[----:B------:R-:W-:Y:S01]  /*2b50*/  IMAD.IADD R15, R5, 0x1, R10 ;  /* 0x00000001050f7824 */ /* 0x000fe200078e020a */
[----:B------:R-:W-:Y:S06]  /*2b60*/  BAR.SYNC.DEFER_BLOCKING 0x0 ;  /* 0x0000000000007b1d */ /* 0x000fec0000010000 */
[----:B------:R-:W-:Y:S04]  /*2b70*/  LDS.U16 R15, [R15+0x4] ;  /* 0x000004000f0f7984 */ /* 0x000fe80000000400 */
[----:B------:R-:W0:Y:S04]  /*2b80*/  LDS.64 R12, [R3+UR11] ;  /* 0x0000000b030c7984 */ /* 0x000e280008000a00 */
[----:B------:R-:W1:Y:S01]  /*2b90*/  LDS.64 R18, [R4] ;  /* 0x0000000004127984 */ /* 0x000e620000000a00 */
[--C-:B0-----:R-:W-:Y:S01]  /*2ba0*/  IMAD.IADD R8, R15, 0x1, R12.reuse ;  /* 0x000000010f087824 */ /* 0x101fe200078e020c */
[----:B------:R-:W-:-:S02]  /*2bb0*/  PRMT R12, R12, 0x7632, R12 ;  /* 0x000076320c0c7816 */ /* 0x000fc4000000000c */
[----:B-1----:R-:W-:Y:S02]  /*2bc0*/  PRMT R10, R19, 0x7610, R10 ;  /* 0x00007610130a7816 */ /* 0x002fe4000000000a */
[----:B------:R-:W-:Y:S01]  /*2bd0*/  VIMNMX.S16x2 R11, PT, PT, R8, R18, PT ;  /* 0x00000012080b7248 */ /* 0x000fe20003fe0300 */
[--C-:B------:R-:W-:Y:S01]  /*2be0*/  IMAD.IADD R8, R15, 0x1, R13.reuse ;  /* 0x000000010f087824 */ /* 0x100fe200078e020d */
[----:B------:R-:W-:Y:S01]  /*2bf0*/  PRMT R13, R13, 0x7632, R13 ;  /* 0x000076320d0d7816 */ /* 0x000fe2000000000d */
[----:B------:R-:W-:Y:S01]  /*2c00*/  IMAD.IADD R2, R12, 0x1, R15 ;  /* 0x000000010c027824 */ /* 0x000fe200078e020f */
[----:B------:R-:W-:Y:S02]  /*2c10*/  PRMT R21, R19, 0x7632, R21 ;  /* 0x0000763213157816 */ /* 0x000fe40000000015 */
[----:B------:R-:W-:Y:S01]  /*2c20*/  VIMNMX.S16x2 R10, PT, PT, R8, R10, PT ;  /* 0x0000000a080a7248 */ /* 0x000fe20003fe0300 */
[----:B------:R-:W-:Y:S01]  /*2c30*/  IMAD.IADD R8, R13, 0x1, R15 ;  /* 0x000000010d087824 */ /* 0x000fe200078e020f */
[----:B------:R-:W-:Y:S01]  /*2c40*/  PRMT R20, R18, 0x7632, R20 ;  /* 0x0000763212147816 */ /* 0x000fe20000000014 */
[----:B------:R-:W-:Y:S01]  /*2c50*/  VIADD R13, R3, UR11 ;  /* 0x0000000b030d7c36 */ /* 0x000fe20008000000 */
[----:B------:R-:W-:-:S02]  /*2c60*/  LOP3.LUT R12, R14, 0xfffffff8, RZ, 0xc0, !PT ;  /* 0xfffffff80e0c7812 */ /* 0x000fc400078ec0ff */
[----:B------:R-:W-:Y:S02]  /*2c70*/  VIMNMX.S16x2 R2, PT, PT, R2, R20, PT ;  /* 0x0000001402027248 */ /* 0x000fe40003fe0300 */
[----:B------:R-:W-:Y:S02]  /*2c80*/  VIMNMX.S16x2 R8, PT, PT, R8, R21, PT ;  /* 0x0000001508087248 */ /* 0x000fe40003fe0300 */
[----:B------:R-:W-:Y:S02]  /*2c90*/  PRMT R18, R11, 0x5410, R2 ;  /* 0x000054100b127816 */ /* 0x000fe40000000002 */
[----:B------:R-:W-:Y:S02]  /*2ca0*/  PRMT R19, R10, 0x5410, R8 ;  /* 0x000054100a137816 */ /* 0x000fe40000000008 */
[----:B------:R-:W-:-:S03]  /*2cb0*/  LOP3.LUT R14, R14, 0x6, RZ, 0xc0, !PT ;  /* 0x000000060e0e7812 */ /* 0x000fc600078ec0ff */
[----:B------:R-:W-:Y:S01]  /*2cc0*/  STS.64 [R4], R18 ;  /* 0x0000001204007388 */ /* 0x000fe20000000a00 */
[----:B------:R-:W-:Y:S01]  /*2cd0*/  IADD3 R15, PT, PT, R14, R5, R12 ;  /* 0x000000050e0f7210 */ /* 0x000fe20007ffe00c */
[----:B------:R-:W-:Y:S06]  /*2ce0*/  BAR.SYNC.DEFER_BLOCKING 0x0 ;  /* 0x0000000000007b1d */ /* 0x000fec0000010000 */
[----:B------:R-:W0:Y:S04]  /*2cf0*/  LDS.64 R12, [R13+UR11] ;  /* 0x0000000b0d0c7984 */ /* 0x000e280008000a00 */
[----:B------:R-:W1:Y:S04]  /*2d00*/  LDS.U16 R15, [R15] ;  /* 0x000000000f0f7984 */ /* 0x000e680000000400 */
[----:B------:R-:W2:Y:S01]  /*2d10*/  LDS.64 R2, [R4] ;  /* 0x0000000004027984 */ /* 0x000ea20000000a00 */
[----:B0-----:R-:W-:-:S02]  /*2d20*/  PRMT R14, R12, 0x7632, R14 ;  /* 0x000076320c0e7816 */ /* 0x001fc4000000000e */
[----:B------:R-:W-:Y:S01]  /*2d30*/  PRMT R16, R13, 0x7632, R16 ;  /* 0x000076320d107816 */ /* 0x000fe20000000010 */
[C---:B-1----:R-:W-:Y:S02]  /*2d40*/  IMAD.IADD R10, R15.reuse, 0x1, R12 ;  /* 0x000000010f0a7824 */ /* 0x042fe400078e020c */
[----:B------:R-:W-:Y:S01]  /*2d50*/  IMAD.IADD R12, R15, 0x1, R13 ;  /* 0x000000010f0c7824 */ /* 0x000fe200078e020d */
[C---:B--2---:R-:W-:Y:S01]  /*2d60*/  PRMT R11, R3.reuse, 0x7632, R11 ;  /* 0x00007632030b7816 */ /* 0x044fe2000000000b */
[--C-:B------:R-:W-:Y:S01]  /*2d70*/  IMAD.IADD R14, R14, 0x1, R15.reuse ;  /* 0x000000010e0e7824 */ /* 0x100fe200078e020f */
        /* <DEDUP_REMOVED lines=9> */
[----:B------:R1:W-:Y:S01]  /*2e10*/  STS.64 [R4], R10 ;  /* 0x0000000a04007388 */ /* 0x0003e20000000a00 */
[----:B------:R-:W-:Y:S06]  /*2e20*/  BAR.SYNC.DEFER_BLOCKING 0x0 ;  /* 0x0000000000007b1d */ /* 0x000fec0000010000 */
.L_x_19:
[----:B------:R-:W-:Y:S05]  /*2e30*/  BRA.U !UP1, `(.L_x_16) ;  /* 0x0000000509407547 */ /* 0x000fea000b800000 */
[----:B------:R-:W-:Y:S02]  /*2e40*/  UISETP.NE.AND UP0, UPT, UR5, 0x1, UPT ;  /* 0x000000010500788c */ /* 0x000fe4000bf05270 */
[----:B------:R-:W-:-:S04]  /*2e50*/  ULOP3.LUT UR10, UR10, 0x1, URZ, 0xc0, !UPT ;  /* 0x000000010a0a7892 */ /* 0x000fc8000f8ec0ff */
[----:B------:R-:W-:-:S03]  /*2e60*/  UISETP.NE.U32.AND UP1, UPT, UR10, 0x1, UPT ;  /* 0x000000010a00788c */ /* 0x000fc6000bf25070 */
[----:B------:R-:W-:Y:S08]  /*2e70*/  BRA.U !UP0, `(.L_x_20) ;  /* 0x0000000108c87547 */ /* 0x000ff0000b800000 */
[C---:B------:R-:W-:Y:S01]  /*2e80*/  IMAD.SHL.U32 R15, R9.reuse, 0x2, RZ ;  /* 0x00000002090f7824 */ /* 0x040fe200078e00ff */
[----:B-1----:R-:W-:Y:S01]  /*2e90*/  LDS.64 R10, [R4] ;  /* 0x00000000040a7984 */ /* 0x002fe20000000a00 */
[C---:B------:R-:W-:Y:S02]  /*2ea0*/  IMAD R3, R9.reuse, UR11, R0 ;  /* 0x0000000b09037c24 */ /* 0x040fe4000f8e0200 */
[----:B------:R-:W-:Y:S01]  /*2eb0*/  VIADD R9, R9, 0x2 ;  /* 0x0000000209097836 */ /* 0x000fe20000000000 */
[C---:B0-----:R-:W-:Y:S02]  /*2ec0*/  LOP3.LUT R13, R15.reuse, 0xfffffff8, RZ, 0xc0, !PT ;  /* 0xfffffff80f0d7812 */ /* 0x041fe400078ec0ff */
[C---:B------:R-:W-:Y:S01]  /*2ed0*/  LOP3.LUT R2, R15.reuse, 0x6, RZ, 0xc0, !PT ;  /* 0x000000060f027812 */ /* 0x040fe200078ec0ff */
[----:B------:R-:W0:Y:S01]  /*2ee0*/  LDS.64 R16, [R3] ;  /* 0x0000000003107984 */ /* 0x000e220000000a00 */
[----:B------:R-:W-:Y:S02]  /*2ef0*/  VIADD R15, R15, 0x2 ;  /* 0x000000020f0f7836 */ /* 0x000fe40000000000 */
[----:B------:R-:W-:-:S06]  /*2f00*/  IADD3 R13, PT, PT, R2, R5, R13 ;  /* 0x00000005020d7210 */ /* 0x000fcc0007ffe00d */
[----:B------:R-:W1:Y:S01]  /*2f10*/  LDS.U16 R13, [R13] ;  /* 0x000000000d0d7984 */ /* 0x000e620000000400 */
[----:B0-----:R-:W-:Y:S02]  /*2f20*/  PRMT R8, R16, 0x7632, R8 ;  /* 0x0000763210087816 */ /* 0x001fe40000000008 */
[----:B------:R-:W-:Y:S01]  /*2f30*/  PRMT R14, R17, 0x7632, R14 ;  /* 0x00007632110e7816 */ /* 0x000fe2000000000e */
[--C-:B-1----:R-:W-:Y:S01]  /*2f40*/  IMAD.IADD R2, R13, 0x1, R16.reuse ;  /* 0x000000010d027824 */ /* 0x102fe200078e0210 */
[----:B------:R-:W-:Y:S01]  /*2f50*/  PRMT R16, R11, 0x7610, R16 ;  /* 0x000076100b107816 */ /* 0x000fe20000000010 */
[--C-:B------:R-:W-:Y:S01]  /*2f60*/  IMAD.IADD R12, R13, 0x1, R17.reuse ;  /* 0x000000010d0c7824 */ /* 0x100fe200078e0211 */
[----:B------:R-:W-:Y:S01]  /*2f70*/  PRMT R17, R11, 0x7632, R17 ;  /* 0x000076320b117816 */ /* 0x000fe20000000011 */
[----:B------:R-:W-:Y:S01]  /*2f80*/  IMAD.IADD R8, R8, 0x1, R13 ;  /* 0x0000000108087824 */ /* 0x000fe200078e020d */
[----:B------:R-:W-:Y:S01]  /*2f90*/  PRMT R11, R10, 0x7632, R11 ;  /* 0x000076320a0b7816 */ /* 0x000fe2000000000b */
[----:B------:R-:W-:Y:S01]  /*2fa0*/  IMAD.IADD R14, R14, 0x1, R13 ;  /* 0x000000010e0e7824 */ /* 0x000fe200078e020d */
[----:B------:R-:W-:-:S02]  /*2fb0*/  VIMNMX.S16x2 R2, PT, PT, R2, R10, PT ;  /* 0x0000000a02027248 */ /* 0x000fc40003fe0300 */
[----:B------:R-:W-:Y:S02]  /*2fc0*/  VIMNMX.S16x2 R12, PT, PT, R12, R16, PT ;  /* 0x000000100c0c7248 */ /* 0x000fe40003fe0300 */
[----:B------:R-:W-:Y:S02]  /*2fd0*/  VIMNMX.S16x2 R8, PT, PT, R8, R11, PT ;  /* 0x0000000b08087248 */ /* 0x000fe40003fe0300 */
[----:B------:R-:W-:Y:S02]  /*2fe0*/  VIMNMX.S16x2 R14, PT, PT, R14, R17, PT ;  /* 0x000000110e0e7248 */ /* 0x000fe40003fe0300 */
[----:B------:R-:W-:Y:S02]  /*2ff0*/  PRMT R16, R2, 0x5410, R8 ;  /* 0x0000541002107816 */ /* 0x000fe40000000008 */
[----:B------:R-:W-:Y:S02]  /*3000*/  PRMT R17, R12, 0x5410, R14 ;  /* 0x000054100c117816 */ /* 0x000fe4000000000e */
[----:B------:R-:W-:-:S02]  /*3010*/  LOP3.LUT R10, R15, 0xfffffff8, RZ, 0xc0, !PT ;  /* 0xfffffff80f0a7812 */ /* 0x000fc400078ec0ff */
[----:B------:R-:W-:Y:S01]  /*3020*/  LOP3.LUT R15, R15, 0x6, RZ, 0xc0, !PT ;  /* 0x000000060f0f7812 */ /* 0x000fe200078ec0ff */
[----:B------:R-:W-:Y:S03]  /*3030*/  STS.64 [R4], R16 ;  /* 0x0000001004007388 */ /* 0x000fe60000000a00 */
[--C-:B------:R-:W-:Y:S01]  /*3040*/  IADD3 R11, PT, PT, R15, R5, R10.reuse ;  /* 0x000000050f0b7210 */ /* 0x100fe20007ffe00a */
        /* <DEDUP_REMOVED lines=21> */
.L_x_20:
[----:B------:R-:W-:Y:S05]  /*31a0*/  BRA.U UP1, `(.L_x_16) ;  /* 0x0000000101647547 */ /* 0x000fea000b800000 */
[C---:B--2---:R-:W-:Y:S01]  /*31b0*/  IMAD.SHL.U32 R2, R9.reuse, 0x2, RZ ;  /* 0x0000000209027824 */ /* 0x044fe200078e00ff */
[----:B------:R-:W2:Y:S01]  /*31c0*/  LDS.64 R14, [R4] ;  /* 0x00000000040e7984 */ /* 0x000ea20000000a00 */
[----:B------:R-:W-:-:S03]  /*31d0*/  IMAD R9, R9, UR11, R0 ;  /* 0x0000000b09097c24 */ /* 0x000fc6000f8e0200 */
[C---:B------:R-:W-:Y:S02]  /*31e0*/  LOP3.LUT R8, R2.reuse, 0xfffffff8, RZ, 0xc0, !PT ;  /* 0xfffffff802087812 */ /* 0x040fe400078ec0ff */
[----:B------:R-:W-:Y:S01]  /*31f0*/  LOP3.LUT R2, R2, 0x6, RZ, 0xc0, !PT ;  /* 0x0000000602027812 */ /* 0x000fe200078ec0ff */
[----:B-1----:R-:W1:Y:S03]  /*3200*/  LDS.64 R10, [R9] ;  /* 0x00000000090a7984 */ /* 0x002e660000000a00 */
[----:B------:R-:W-:-:S05]  /*3210*/  IADD3 R8, PT, PT, R2, R5, R8 ;  /* 0x0000000502087210 */ /* 0x000fca0007ffe008 */
[----:B------:R-:W3:Y:S01]  /*3220*/  LDS.U16 R3, [R8] ;  /* 0x0000000008037984 */ /* 0x000ee20000000400 */
[C---:B--2---:R-:W-:Y:S02]  /*3230*/  PRMT R16, R15.reuse, 0x7610, R16 ;  /* 0x000076100f107816 */ /* 0x044fe40000000010 */
[----:B------:R-:W-:Y:S02]  /*3240*/  PRMT R5, R14, 0x7632, R5 ;  /* 0x000076320e057816 */ /* 0x000fe40000000005 */
[----:B------:R-:W-:Y:S02]  /*3250*/  PRMT R15, R15, 0x7632, R15 ;  /* 0x000076320f0f7816 */ /* 0x000fe4000000000f */
[----:B-1----:R-:W-:Y:S02]  /*3260*/  PRMT R0, R10, 0x7632, R0 ;  /* 0x000076320a007816 */ /* 0x002fe40000000000 */
[----:B------:R-:W-:Y:S01]  /*3270*/  PRMT R2, R11, 0x7632, R2 ;  /* 0x000076320b027816 */ /* 0x000fe20000000002 */
[----:B---3--:R-:W-:-:S02]  /*3280*/  IMAD.IADD R10, R3, 0x1, R10 ;  /* 0x00000001030a7824 */ /* 0x008fc400078e020a */
[----:B------:R-:W-:Y:S02]  /*3290*/  IMAD.IADD R0, R0, 0x1, R3 ;  /* 0x0000000100007824 */ /* 0x000fe400078e0203 */
[----:B0-----:R-:W-:Y:S01]  /*32a0*/  IMAD.IADD R12, R3, 0x1, R11 ;  /* 0x00000001030c7824 */ /* 0x001fe200078e020b */
[----:B------:R-:W-:Y:S01]  /*32b0*/  VIMNMX.S16x2 R10, PT, PT, R10, R14, PT ;  /* 0x0000000e0a0a7248 */ /* 0x000fe20003fe0300 */
[----:B------:R-:W-:Y:S01]  /*32c0*/  IMAD.IADD R2, R2, 0x1, R3 ;  /* 0x0000000102027824 */ /* 0x000fe200078e0203 */
[----:B------:R-:W-:Y:S02]  /*32d0*/  VIMNMX.S16x2 R5, PT, PT, R0, R5, PT ;  /* 0x0000000500057248 */ /* 0x000fe40003fe0300 */
[----:B------:R-:W-:Y:S02]  /*32e0*/  VIMNMX.S16x2 R12, PT, PT, R12, R16, PT ;  /* 0x000000100c0c7248 */ /* 0x000fe40003fe0300 */
[----:B------:R-:W-:Y:S02]  /*32f0*/  VIMNMX.S16x2 R2, PT, PT, R2, R15, PT ;  /* 0x0000000f02027248 */ /* 0x000fe40003fe0300 */
[----:B------:R-:W-:-:S02]  /*3300*/  PRMT R10, R10, 0x5410, R5 ;  /* 0x000054100a0a7816 */ /* 0x000fc40000000005 */
[----:B------:R-:W-:-:S05]  /*3310*/  PRMT R11, R12, 0x5410, R2 ;  /* 0x000054100c0b7816 */ /* 0x000fca0000000002 */
[----:B------:R3:W-:Y:S01]  /*3320*/  STS.64 [R4], R10 ;  /* 0x0000000a04007388 */ /* 0x0007e20000000a00 */
[----:B------:R-:W-:Y:S06]  /*3330*/  BAR.SYNC.DEFER_BLOCKING 0x0 ;  /* 0x0000000000007b1d */ /* 0x000fec0000010000 */
.L_x_16:
[----:B------:R-:W-:Y:S06]  /*3340*/  BAR.SYNC.DEFER_BLOCKING 0x0 ;  /* 0x0000000000007b1d */ /* 0x000fec0000010000 */
[----:B0123--:R-:W0:Y:S04]  /*3350*/  LDS.64 R4, [R4] ;  /* 0x0000000004047984 */ /* 0x00fe280000000a00 */
[----:B0-----:R-:W-:Y:S01]  /*3360*/  STG.E.64 desc[UR14][R6.64], R4 ;  /* 0x0000000406007986 */ /* 0x001fe2000c101b0e */
[----:B------:R-:W-:Y:S05]  /*3370*/  EXIT ;  /* 0x000000000000794d */ /* 0x000fea0003800000 */
.L_x_21:
        /* <DEDUP_REMOVED lines=16> */
.L_x_48:


//--------------------- .text._Z17blocked_FW_phase2Psxxii --------------------------
	.section	.text._Z17blocked_FW_phase2Psxxii,"ax",@progbits
	.align	128
        .global         _Z17blocked_FW_phase2Psxxii
        .type           _Z17blocked_FW_phase2Psxxii,@function
        .size           _Z17blocked_FW_phase2Psxxii,(.L_x_49 - _Z17blocked_FW_phase2Psxxii)
        .other          _Z17blocked_FW_phase2Psxxii,@"STO_CUDA_ENTRY STV_DEFAULT"
_Z17blocked_FW_phase2Psxxii:
.text._Z17blocked_FW_phase2Psxxii:
        /* <DEDUP_REMOVED lines=8> */
[----:B------:R-:W-:Y:S01]  /*0080*/  IMAD.MOV.U32 R11, RZ, RZ, RZ ;  /* 0x000000ffff0b7224 */ /* 0x000fe200078e00ff */
[----:B------:R-:W0:Y:S01]  /*0090*/  S2R R10, SR_TID.X ;  /* 0x00000000000a7919 */ /* 0x000e220000002100 */
[----:B------:R-:W0:Y:S01]  /*00a0*/  LDCU.64 UR8, c[0x0][0x390] ;  /* 0x00007200ff0877ac */ /* 0x000e220008000a00 */
[----:B------:R-:W3:Y:S04]  /*00b0*/  LDCU.64 UR16, c[0x0][0x358] ;  /* 0x00006b00ff1077ac */ /* 0x000ee80008000a00 */
[----:B------:R-:W4:Y:S01]  /*00c0*/  LDC.64 R4, c[0x0][0x380] ;  /* 0x0000e000ff047b82 */ /* 0x000f220000000a00 */
[----:B-1----:R-:W-:Y:S01]  /*00d0*/  IMAD R7, R7, UR7, RZ ;  /* 0x0000000707077c24 */ /* 0x002fe2000f8e02ff */
[----:B------:R-:W-:-:S04]  /*00e0*/  UIMAD UR4, UR4, UR7, URZ ;  /* 0x00000007040472a4 */ /* 0x000fc8000f8e02ff */
[----:B------:R-:W-:Y:S01]  /*00f0*/  SHF.R.S32.HI R15, RZ, 0x1f, R7 ;  /* 0x0000001fff0f7819 */ /* 0x000fe20000011407 */
[----:B------:R-:W-:-:S04]  /*0100*/  USHF.R.S32.HI UR5, URZ, 0x1f, UR4 ;  /* 0x0000001fff057899 */ /* 0x000fc80008011404 */
[----:B--2---:R-:W-:Y:S02]  /*0110*/  IMAD R6, R15, R2, RZ ;  /* 0x000000020f067224 */ /* 0x004fe400078e02ff */
[----:B------:R-:W-:Y:S02]  /*0120*/  IMAD R14, R2, UR5, RZ ;  /* 0x00000005020e7c24 */ /* 0x000fe4000f8e02ff */
[----:B------:R-:W-:Y:S02]  /*0130*/  IMAD R19, R7, R3, R6 ;  /* 0x0000000307137224 */ /* 0x000fe400078e0206 */
[----:B------:R-:W-:Y:S02]  /*0140*/  IMAD R3, R3, UR4, R14 ;  /* 0x0000000403037c24 */ /* 0x000fe4000f8e020e */
[----:B0-----:R-:W-:-:S04]  /*0150*/  IMAD.WIDE.U32 R8, R13, UR8, R10 ;  /* 0x000000080d087c25 */ /* 0x001fc8000f8e000a */
[----:B------:R-:W-:Y:S01]  /*0160*/  IMAD R0, R13, UR9, R9 ;  /* 0x000000090d007c24 */ /* 0x000fe2000f8e0209 */
[C---:B------:R-:W-:Y:S01]  /*0170*/  IADD3 R17, P0, PT, R7.reuse, R8, RZ ;  /* 0x0000000807117210 */ /* 0x040fe20007f1e0ff */
[----:B----4-:R-:W-:-:S04]  /*0180*/  IMAD.WIDE.U32 R6, R7, R2, R4 ;  /* 0x0000000207067225 */ /* 0x010fc800078e0004 */
[----:B------:R-:W-:Y:S02]  /*0190*/  IMAD.X R12, R15, 0x1, R0, P0 ;  /* 0x000000010f0c7824 */ /* 0x000fe400000e0600 */
[----:B------:R-:W-:-:S04]  /*01a0*/  IMAD.WIDE.U32 R4, R2, UR4, R4 ;  /* 0x0000000402047c25 */ /* 0x000fc8000f8e0004 */
[C---:B------:R-:W-:Y:S01]  /*01b0*/  IMAD.SHL.U32 R15, R17.reuse, 0x2, RZ ;  /* 0x00000002110f7824 */ /* 0x040fe200078e00ff */
[----:B------:R-:W-:Y:S01]  /*01c0*/  SHF.L.U64.HI R17, R17, 0x1, R12 ;  /* 0x0000000111117819 */ /* 0x000fe2000001020c */
[----:B------:R-:W-:-:S03]  /*01d0*/  IMAD.IADD R14, R7, 0x1, R19 ;  /* 0x00000001070e7824 */ /* 0x000fc600078e0213 */
[C---:B------:R-:W-:Y:S02]  /*01e0*/  IADD3 R4, P0, PT, R15.reuse, R4, RZ ;  /* 0x000000040f047210 */ /* 0x040fe40007f1e0ff */
[----:B------:R-:W-:Y:S02]  /*01f0*/  IADD3 R2, P1, PT, R15, R6, RZ ;  /* 0x000000060f027210 */ /* 0x000fe40007f3e0ff */
[----:B------:R-:W-:-:S03]  /*0200*/  IADD3.X R5, PT, PT, R17, R5, R3, P0, !PT ;  /* 0x0000000511057210 */ /* 0x000fc600007fe403 */
[----:B------:R-:W-:Y:S02]  /*0210*/  IMAD.X R3, R17, 0x1, R14, P1 ;  /* 0x0000000111037824 */ /* 0x000fe400008e060e */
[----:B---3--:R-:W2:Y:S04]  /*0220*/  LDG.E.U16 R15, desc[UR16][R4.64] ;  /* 0x00000010040f7981 */ /* 0x008ea8000c1e1500 */
[----:B------:R-:W3:Y:S01]  /*0230*/  LDG.E.U16 R17, desc[UR16][R2.64] ;  /* 0x0000001002117981 */ /* 0x000ee2000c1e1500 */
[----:B------:R-:W0:Y:S01]  /*0240*/  S2UR UR6, SR_CgaCtaId ;  /* 0x00000000000679c3 */ /* 0x000e220000008800 */
[----:B------:R-:W-:Y:S01]  /*0250*/  IMAD R13, R13, UR7, RZ ;  /* 0x000000070d0d7c24 */ /* 0x000fe2000f8e02ff */
[----:B------:R-:W-:Y:S01]  /*0260*/  UMOV UR5, 0x400 ;  /* 0x0000040000057882 */ /* 0x000fe20000000000 */
[----:B------:R-:W-:-:S02]  /*0270*/  USHF.L.U32 UR9, UR7, 0x1, URZ ;  /* 0x0000000107097899 */ /* 0x000fc400080006ff */
[----:B------:R-:W-:Y:S01]  /*0280*/  IMAD.IADD R12, R13, 0x1, R10 ;  /* 0x000000010d0c7824 */ /* 0x000fe200078e020a */
[----:B------:R-:W-:Y:S02]  /*0290*/  UISETP.GE.AND UP0, UPT, UR7, 0x1, UPT ;  /* 0x000000010700788c */ /* 0x000fe4000bf06270 */
[----:B------:R-:W-:Y:S02]  /*02a0*/  UIMAD UR10, UR9, UR7, URZ ;  /* 0x00000007090a72a4 */ /* 0x000fe4000f8e02ff */
[----:B0-----:R-:W-:-:S06]  /*02b0*/  ULEA UR5, UR6, UR5, 0x18 ;  /* 0x0000000506057291 */ /* 0x001fcc000f8ec0ff */
[----:B------:R-:W-:-:S05]  /*02c0*/  LEA R12, R12, UR5, 0x1 ;  /* 0x000000050c0c7c11 */ /* 0x000fca000f8e08ff */
[----:B--2---:R0:W-:Y:S04]  /*02d0*/  STS.U16 [R12], R15 ;  /* 0x0000000f0c007388 */ /* 0x0041e80000000400 */
[----:B---3--:R0:W-:Y:S01]  /*02e0*/  STS.U16 [R12+UR10], R17 ;  /* 0x000000110c007988 */ /* 0x0081e2000800040a */
[----:B------:R-:W-:Y:S06]  /*02f0*/  BAR.SYNC.DEFER_BLOCKING 0x0 ;  /* 0x0000000000007b1d */ /* 0x000fec0000010000 */
[----:B------:R-:W-:Y:S05]  /*0300*/  BRA.U !UP0, `(.L_x_22) ;  /* 0x0000000508587547 */ /* 0x000fea000b800000 */
[----:B------:R-:W-:Y:S01]  /*0310*/  UISETP.GE.U32.AND UP1, UPT, UR7, 0x4, UPT ;  /* 0x000000040700788c */ /* 0x000fe2000bf26070 */
[----:B------:R-:W-:Y:S01]  /*0320*/  IMAD.MOV.U32 R16, RZ, RZ, RZ ;  /* 0x000000ffff107224 */ /* 0x000fe200078e00ff */
[----:B------:R-:W-:-:S04]  /*0330*/  ULOP3.LUT UR6, UR7, 0x3, URZ, 0xc0, !UPT ;  /* 0x0000000307067892 */ /* 0x000fc8000f8ec0ff */
[----:B------:R-:W-:-:S03]  /*0340*/  UISETP.NE.AND UP0, UPT, UR6, URZ, UPT ;  /* 0x000000ff0600728c */ /* 0x000fc6000bf05270 */
[----:B------:R-:W-:Y:S08]  /*0350*/  BRA.U !UP1, `(.L_x_23) ;  /* 0x0000000109e07547 */ /* 0x000ff0000b800000 */
[----:B------:R-:W-:Y:S01]  /*0360*/  ULOP3.LUT UR7, UR7, 0x7ffffffc, URZ, 0xc0, !UPT ;  /* 0x7ffffffc07077892 */ /* 0x000fe2000f8ec0ff */
[----:B------:R-:W-:Y:S01]  /*0370*/  LEA R11, R13, UR5, 0x1 ;  /* 0x000000050d0b7c11 */ /* 0x000fe2000f8e08ff */
[----:B------:R-:W1:Y:S01]  /*0380*/  LDCU UR8, c[0x0][0x39c] ;  /* 0x00007380ff0877ac */ /* 0x000e620008000800 */
[----:B------:R-:W-:-:S03]  /*0390*/  LEA R10, R10, UR5, 0x1 ;  /* 0x000000050a0a7c11 */ /* 0x000fc6000f8e08ff */
[----:B------:R-:W-:Y:S01]  /*03a0*/  VIADD R11, R11, 0x4 ;  /* 0x000000040b0b7836 */ /* 0x000fe20000000000 */
[----:B------:R-:W-:Y:S01]  /*03b0*/  UIADD3 UR11, UPT, UPT, UR9, 0x2, URZ ;  /* 0x00000002090b7890 */ /* 0x000fe2000fffe0ff */
[----:B------:R-:W-:Y:S01]  /*03c0*/  IMAD.U32 R16, RZ, RZ, UR7 ;  /* 0x00000007ff107e24 */ /* 0x000fe2000f8e00ff */
[----:B------:R-:W-:Y:S02]  /*03d0*/  UIADD3 UR12, UPT, UPT, UR9, 0x4, URZ ;  /* 0x00000004090c7890 */ /* 0x000fe4000fffe0ff */
[----:B------:R-:W-:Y:S02]  /*03e0*/  UIADD3 UR13, UPT, UPT, UR9, 0x6, URZ ;  /* 0x00000006090d7890 */ /* 0x000fe4000fffe0ff */
[----:B------:R-:W-:-:S12]  /*03f0*/  UIADD3 UR14, UPT, UPT, -UR7, URZ, URZ ;  /* 0x000000ff070e7290 */ /* 0x000fd8000fffe1ff */
.L_x_24:
[----:B0-----:R-:W-:Y:S01]  /*0400*/  LDS.U16 R15, [R11+-0x4] ;  /* 0xfffffc000b0f7984 */ /* 0x001fe20000000400 */
[----:B-1----:R-:W-:Y:S01]  /*0410*/  UMOV UR7, UR8 ;  /* 0x0000000800077c82 */ /* 0x002fe20008000000 */
[----:B------:R-:W-:Y:S02]  /*0420*/  UIADD3 UR14, UPT, UPT, UR14, 0x4, URZ ;  /* 0x000000040e0e7890 */ /* 0x000fe4000fffe0ff */
[----:B------:R-:W0:Y:S02]  /*0430*/  LDS.U16 R18, [R10+UR10] ;  /* 0x0000000a0a127984 */ /* 0x000e240008000400 */
[----:B------:R-:W-:Y:S02]  /*0440*/  UISETP.NE.AND UP1, UPT, UR14, URZ, UPT ;  /* 0x000000ff0e00728c */ /* 0x000fe4000bf25270 */
[----:B------:R-:W1:Y:S01]  /*0450*/  LDS.U16 R17, [R12] ;  /* 0x000000000c117984 */ /* 0x000e620000000400 */
[----:B0-----:R-:W-:Y:S01]  /*0460*/  IMAD.IADD R21, R15, 0x1, R18 ;  /* 0x000000010f157824 */ /* 0x001fe200078e0212 */
[----:B-1----:R-:W-:-:S04]  /*0470*/  PRMT R18, R17, 0x9910, RZ ;  /* 0x0000991011127816 */ /* 0x002fc800000000ff */
[----:B------:R-:W-:-:S04]  /*0480*/  PRMT R15, R21, 0x9910, RZ ;  /* 0x00009910150f7816 */ /* 0x000fc800000000ff */
[----:B------:R-:W-:Y:S01]  /*0490*/  ISETP.GT.AND P0, PT, R18, R15, PT ;  /* 0x0000000f1200720c */ /* 0x000fe20003f04270 */
[----:B------:R-:W-:-:S04]  /*04a0*/  IMAD.U32 R15, RZ, RZ, UR7 ;  /* 0x00000007ff0f7e24 */ /* 0x000fc8000f8e00ff */
[----:B------:R-:W-:-:S08]  /*04b0*/  IMAD R18, R15, UR11, R10 ;  /* 0x0000000b0f127c24 */ /* 0x000fd0000f8e020a */
[----:B------:R-:W-:Y:S01]  /*04c0*/  @P0 STS.U16 [R12], R21 ;  /* 0x000000150c000388 */ /* 0x000fe20000000400 */
[----:B------:R-:W-:Y:S06]  /*04d0*/  BAR.SYNC.DEFER_BLOCKING 0x0 ;  /* 0x0000000000007b1d */ /* 0x000fec0000010000 */
[----:B------:R-:W-:Y:S04]  /*04e0*/  LDS.U16 R18, [R18] ;  /* 0x0000000012127984 */ /* 0x000fe80000000400 */
[----:B------:R-:W0:Y:S04]  /*04f0*/  LDS.U16 R17, [R11+-0x2] ;  /* 0xfffffe000b117984 */ /* 0x000e280000000400 */
[----:B------:R-:W1:Y:S01]  /*0500*/  LDS.U16 R19, [R12] ;  /* 0x000000000c137984 */ /* 0x000e620000000400 */
[----:B0-2---:R-:W-:Y:S01]  /*0510*/  IMAD.IADD R23, R17, 0x1, R18 ;  /* 0x0000000111177824 */ /* 0x005fe200078e0212 */
[----:B-1----:R-:W-:Y:S01]  /*0520*/  PRMT R20, R19, 0x9910, RZ ;  /* 0x0000991013147816 */ /* 0x002fe200000000ff */
[----:B------:R-:W-:-:S03]  /*0530*/  IMAD R19, R15, UR12, R10 ;  /* 0x0000000c0f137c24 */ /* 0x000fc6000f8e020a */
        /* <DEDUP_REMOVED lines=11> */
[C-C-:B------:R-:W-:Y:S02]  /*05f0*/  IMAD R18, R15.reuse, UR13, R10.reuse ;  /* 0x0000000d0f127c24 */ /* 0x140fe4000f8e020a */
        /* <DEDUP_REMOVED lines=12> */
[----:B------:R-:W-:Y:S06]  /*06c0*/  BAR.SYNC.DEFER_BLOCKING 0x0 ;  /* 0x0000000000007b1d */ /* 0x000fec0000010000 */
[----:B------:R-:W-:Y:S05]  /*06d0*/  BRA.U UP1, `(.L_x_24) ;  /* 0xfffffffd01487547 */ /* 0x000fea000b83ffff */
.L_x_23:
[----:B------:R-:W-:Y:S05]  /*06e0*/  BRA.U !UP0, `(.L_x_22) ;  /* 0x0000000108607547 */ /* 0x000fea000b800000 */
[----:B------:R-:W1:Y:S01]  /*06f0*/  S2R R11, SR_TID.X ;  /* 0x00000000000b7919 */ /* 0x000e620000002100 */
[----:B------:R-:W3:Y:S01]  /*0700*/  S2UR UR8, SR_CgaCtaId ;  /* 0x00000000000879c3 */ /* 0x000ee20000008800 */
[----:B------:R-:W-:Y:S01]  /*0710*/  UMOV UR5, 0x400 ;  /* 0x0000040000057882 */ /* 0x000fe20000000000 */
[----:B------:R-:W-:Y:S02]  /*0720*/  UIADD3 UR6, UPT, UPT, -UR6, URZ, URZ ;  /* 0x000000ff06067290 */ /* 0x000fe4000fffe1ff */
[----:B---3--:R-:W-:Y:S01]  /*0730*/  ULEA UR5, UR8, UR5, 0x18 ;  /* 0x0000000508057291 */ /* 0x008fe2000f8ec0ff */
[----:B-1----:R-:W-:Y:S02]  /*0740*/  IMAD R10, R16, UR7, R11 ;  /* 0x00000007100a7c24 */ /* 0x002fe4000f8e020b */
[----:B------:R-:W-:-:S03]  /*0750*/  IMAD.IADD R16, R13, 0x1, R16 ;  /* 0x000000010d107824 */ /* 0x000fc600078e0210 */
[----:B------:R-:W-:Y:S02]  /*0760*/  LEA R10, R10, UR10, 0x1 ;  /* 0x0000000a0a0a7c11 */ /* 0x000fe4000f8e08ff */
[----:B------:R-:W-:-:S03]  /*0770*/  LEA R16, R16, UR5, 0x1 ;  /* 0x0000000510107c11 */ /* 0x000fc6000f8e08ff */
[----:B------:R-:W-:-:S07]  /*0780*/  VIADD R10, R10, UR5 ;  /* 0x000000050a0a7c36 */ /* 0x000fce0008000000 */
.L_x_25:
[----:B-1----:R1:W-:Y:S01]  /*0790*/  LDS.U16 R11, [R16] ;  /* 0x00000000100b7984 */ /* 0x0023e20000000400 */
[----:B------:R-:W-:-:S03]  /*07a0*/  UIADD3 UR6, UPT, UPT, UR6, 0x1, URZ ;  /* 0x0000000106067890 */ /* 0x000fc6000fffe0ff */
[----:B------:R3:W4:Y:S01]  /*07b0*/  LDS.U16 R18, [R10] ;  /* 0x000000000a127984 */ /* 0x0007220000000400 */
[----:B------:R-:W-:-:S03]  /*07c0*/  UISETP.NE.AND UP0, UPT, UR6, URZ, UPT ;  /* 0x000000ff0600728c */ /* 0x000fc6000bf05270 */
[----:B0-----:R-:W0:Y:S01]  /*07d0*/  LDS.U16 R15, [R12] ;  /* 0x000000000c0f7984 */ /* 0x001e220000000400 */
[----:B-1----:R-:W-:Y:S01]  /*07e0*/  VIADD R16, R16, 0x2 ;  /* 0x0000000210107836 */ /* 0x002fe20000000000 */
[----:B---3--:R-:W-:Y:S01]  /*07f0*/  IADD3 R10, PT, PT, R10, UR9, RZ ;  /* 0x000000090a0a7c10 */ /* 0x008fe2000fffe0ff */
[----:B----4-:R-:W-:Y:S01]  /*0800*/  IMAD.IADD R17, R11, 0x1, R18 ;  /* 0x000000010b117824 */ /* 0x010fe200078e0212 */
[----:B0-----:R-:W-:-:S04]  /*0810*/  PRMT R18, R15, 0x9910, RZ ;  /* 0x000099100f127816 */ /* 0x001fc800000000ff */
[----:B------:R-:W-:-:S04]  /*0820*/  PRMT R11, R17, 0x9910, RZ ;  /* 0x00009910110b7816 */ /* 0x000fc800000000ff */
[----:B------:R-:W-:-:S13]  /*0830*/  ISETP.GT.AND P0, PT, R18, R11, PT ;  /* 0x0000000b1200720c */ /* 0x000fda0003f04270 */
[----:B------:R1:W-:Y:S01]  /*0840*/  @P0 STS.U16 [R12], R17 ;  /* 0x000000110c000388 */ /* 0x0003e20000000400 */
[----:B------:R-:W-:Y:S06]  /*0850*/  BAR.SYNC.DEFER_BLOCKING 0x0 ;  /* 0x0000000000007b1d */ /* 0x000fec0000010000 */
[----:B------:R-:W-:Y:S05]  /*0860*/  BRA.U UP0, `(.L_x_25) ;  /* 0xfffffffd00c87547 */ /* 0x000fea000b83ffff */
.L_x_22:
[----:B------:R-:W-:Y:S01]  /*0870*/  BAR.SYNC.DEFER_BLOCKING 0x0 ;  /* 0x0000000000007b1d */ /* 0x000fe20000010000 */
[----:B------:R-:W-:Y:S02]  /*0880*/  USHF.R.S32.HI UR5, URZ, 0x1f, UR4 ;  /* 0x0000001fff057899 */ /* 0x000fe40008011404 */
[----:B------:R-:W-:-:S04]  /*0890*/  IADD3 R7, P0, PT, R8, UR4, RZ ;  /* 0x0000000408077c10 */ /* 0x000fc8000ff1e0ff */
[----:B------:R-:W-:Y:S01]  /*08a0*/  LEA R6, P1, R7, R6, 0x1 ;  /* 0x0000000607067211 */ /* 0x000fe200078208ff */
[----:B------:R-:W3:Y:S01]  /*08b0*/  LDCU UR4, c[0x0][0x39c] ;  /* 0x00007380ff0477ac */ /* 0x000ee20008000800 */
[----:B------:R-:W-:-:S04]  /*08c0*/  IADD3.X R0, PT, PT, R0, UR5, RZ, P0, !PT ;  /* 0x0000000500007c10 */ /* 0x000fc800087fe4ff */
[----:B------:R-:W-:Y:S01]  /*08d0*/  LEA.HI.X R7, R7, R14, R0, 0x1, P1 ;  /* 0x0000000e07077211 */ /* 0x000fe200008f0c00 */
[----:B------:R-:W4:Y:S04]  /*08e0*/  LDS.U16 R9, [R12] ;  /* 0x000000000c097984 */ /* 0x000f280000000400 */
[----:B----4-:R4:W-:Y:S04]  /*08f0*/  STG.E.U16 desc[UR16][R4.64], R9 ;  /* 0x0000000904007986 */ /* 0x0109e8000c101510 */
[----:B------:R-:W5:Y:S04]  /*0900*/  LDG.E.U16 R11, desc[UR16][R6.64] ;  /* 0x00000010060b7981 */ /* 0x000f68000c1e1500 */
[----:B------:R-:W2:Y:S01]  /*0910*/  LDG.E.U16 R3, desc[UR16][R2.64] ;  /* 0x0000001002037981 */ /* 0x000ea2000c1e1500 */
[----:B---3--:R-:W-:-:S05]  /*0920*/  IMAD.U32 R10, RZ, RZ, UR4 ;  /* 0x00000004ff0a7e24 */ /* 0x008fca000f8e00ff */
[----:B------:R-:W-:Y:S01]  /*0930*/  ISETP.GE.AND P0, PT, R10, 0x1, PT ;  /* 0x000000010a00780c */ /* 0x000fe20003f06270 */
[----:B-----5:R4:W-:Y:S04]  /*0940*/  STS.U16 [R12], R11 ;  /* 0x0000000b0c007388 */ /* 0x0209e80000000400 */
[----:B--2---:R4:W-:Y:S01]  /*0950*/  STS.U16 [R12+UR10], R3 ;  /* 0x000000030c007988 */ /* 0x0049e2000800040a */
[----:B------:R-:W-:Y:S07]  /*0960*/  BAR.SYNC.DEFER_BLOCKING 0x0 ;  /* 0x0000000000007b1d */ /* 0x000fee0000010000 */
[----:B------:R-:W-:Y:S05]  /*0970*/  @!P0 BRA `(.L_x_26) ;  /* 0x0000000400488947 */ /* 0x000fea0003800000 */
[----:B------:R-:W2:Y:S01]  /*0980*/  S2UR UR5, SR_CgaCtaId ;  /* 0x00000000000579c3 */ /* 0x000ea20000008800 */
[----:B------:R-:W3:Y:S01]  /*0990*/  S2R R2, SR_TID.X ;  /* 0x0000000000027919 */ /* 0x000ee20000002100 */
[C---:B------:R-:W-:Y:S01]  /*09a0*/  ISETP.GE.U32.AND P1, PT, R10.reuse, 0x4, PT ;  /* 0x000000040a00780c */ /* 0x040fe20003f26070 */
[----:B------:R-:W-:Y:S01]  /*09b0*/  UMOV UR4, 0x400 ;  /* 0x0000040000047882 */ /* 0x000fe20000000000 */
[----:B------:R-:W-:Y:S01]  /*09c0*/  LOP3.LUT R0, R10, 0x3, RZ, 0xc0, !PT ;  /* 0x000000030a007812 */ /* 0x000fe200078ec0ff */
[----:B----4-:R-:W-:-:S03]  /*09d0*/  IMAD.MOV.U32 R3, RZ, RZ, RZ ;  /* 0x000000ffff037224 */ /* 0x010fc600078e00ff */
[----:B------:R-:W-:Y:S01]  /*09e0*/  ISETP.NE.AND P0, PT, R0, RZ, PT ;  /* 0x000000ff0000720c */ /* 0x000fe20003f05270 */
[----:B--2---:R-:W-:-:S06]  /*09f0*/  ULEA UR4, UR5, UR4, 0x18 ;  /* 0x0000000405047291 */ /* 0x004fcc000f8ec0ff */
[----:B------:R-:W-:Y:S06]  /*0a00*/  @!P1 BRA `(.L_x_27) ;  /* 0x0000000000d09947 */ /* 0x000fec0003800000 */
[----:B------:R-:W2:Y:S01]  /*0a10*/  S2R R5, SR_TID.Y ;  /* 0x0000000000057919 */ /* 0x000ea20000002200 */
[----:B------:R-:W4:Y:S01]  /*0a20*/  LDC R4, c[0x0][0x39c] ;  /* 0x0000e700ff047b82 */ /* 0x000f220000000800 */
[----:B------:R-:W-:-:S05]  /*0a30*/  LOP3.LUT R3, R10, 0x7ffffffc, RZ, 0xc0, !PT ;  /* 0x7ffffffc0a037812 */ /* 0x000fca00078ec0ff */
[----:B------:R-:W-:Y:S01]  /*0a40*/  IMAD.MOV R8, RZ, RZ, -R3 ;  /* 0x000000ffff087224 */ /* 0x000fe200078e0a03 */
[----:B--2---:R-:W-:-:S05]  /*0a50*/  LEA R5, R5, UR9, 0x1 ;  /* 0x0000000905057c11 */ /* 0x004fca000f8e08ff */
[----:B------:R-:W-:Y:S01]  /*0a60*/  IMAD R9, R5, R10, UR4 ;  /* 0x0000000405097e24 */ /* 0x000fe2000f8e020a */
[----:B---3--:R-:W-:-:S03]  /*0a70*/  LEA R5, R2, UR4, 0x1 ;  /* 0x0000000402057c11 */ /* 0x008fc6000f8e08ff */
[----:B------:R-:W-:-:S07]  /*0a80*/  VIADD R9, R9, 0x4 ;  /* 0x0000000409097836 */ /* 0x000fce0000000000 */
.L_x_28:
[----:B------:R-:W-:Y:S01]  /*0a90*/  LDS.U16 R10, [R9+-0x4] ;  /* 0xfffffc00090a7984 */ /* 0x000fe20000000400 */
[----:B------:R-:W-:-:S03]  /*0aa0*/  IADD3 R8, PT, PT, R8, 0x4, RZ ;  /* 0x0000000408087810 */ /* 0x000fc60007ffe0ff */
[----:B------:R-:W0:Y:S04]  /*0ab0*/  LDS.U16 R11, [R5] ;  /* 0x00000000050b7984 */ /* 0x000e280000000400 */
[----:B------:R-:W2:Y:S01]  /*0ac0*/  LDS.U16 R14, [R12] ;  /* 0x000000000c0e7984 */ /* 0x000ea20000000400 */
[----:B0-----:R-:W-:Y:S01]  /*0ad0*/  IMAD.IADD R15, R10, 0x1, R11 ;  /* 0x000000010a0f7824 */ /* 0x001fe200078e020b */
[----:B--2---:R-:W-:-:S04]  /*0ae0*/  PRMT R11, R14, 0x9910, RZ ;  /* 0x000099100e0b7816 */ /* 0x004fc800000000ff */
[----:B------:R-:W-:-:S04]  /*0af0*/  PRMT R10, R15, 0x9910, RZ ;  /* 0x000099100f0a7816 */ /* 0x000fc800000000ff */
[----:B------:R-:W-:-:S13]  /*0b00*/  ISETP.GT.AND P1, PT, R11, R10, PT ;  /* 0x0000000a0b00720c */ /* 0x000fda0003f24270 */
[----:B------:R-:W-:Y:S01]  /*0b10*/  @P1 STS.U16 [R12], R15 ;  /* 0x0000000f0c001388 */ /* 0x000fe20000000400 */
[----:B------:R-:W-:Y:S06]  /*0b20*/  BAR.SYNC.DEFER_BLOCKING 0x0 ;  /* 0x0000000000007b1d */ /* 0x000fec0000010000 */
[----:B------:R-:W-:Y:S04]  /*0b30*/  LDS.U16 R10, [R9+-0x2] ;  /* 0xfffffe00090a7984 */ /* 0x000fe80000000400 */
[----:B------:R-:W1:Y:S04]  /*0b40*/  LDS.U16 R11, [R5+UR9] ;  /* 0x00000009050b7984 */ /* 0x000e680008000400 */
[----:B------:R-:W0:Y:S01]  /*0b50*/  LDS.U16 R14, [R12] ;  /* 0x000000000c0e7984 */ /* 0x000e220000000400 */
[----:B-1----:R-:W-:Y:S01]  /*0b60*/  IMAD.IADD R17, R10, 0x1, R11 ;  /* 0x000000010a117824 */ /* 0x002fe200078e020b */
[----:B0-----:R-:W-:-:S04]  /*0b70*/  PRMT R11, R14, 0x9910, RZ ;  /* 0x000099100e0b7816 */ /* 0x001fc800000000ff */
[----:B------:R-:W-:-:S04]  /*0b80*/  PRMT R10, R17, 0x9910, RZ ;  /* 0x00009910110a7816 */ /* 0x000fc800000000ff */
[----:B------:R-:W-:Y:S01]  /*0b90*/  ISETP.GT.AND P1, PT, R11, R10, PT ;  /* 0x0000000a0b00720c */ /* 0x000fe20003f24270 */
[----:B----4-:R-:W-:-:S04]  /*0ba0*/  IMAD.MOV.U32 R10, RZ, RZ, R4 ;  /* 0x000000ffff0a7224 */ /* 0x010fc800078e0004 */
[----:B------:R-:W-:-:S08]  /*0bb0*/  IMAD R14, R10, 0x4, R5 ;  /* 0x000000040a0e7824 */ /* 0x000fd000078e0205 */
[----:B------:R-:W-:Y:S01]  /*0bc0*/  @P1 STS.U16 [R12], R17 ;  /* 0x000000110c001388 */ /* 0x000fe20000000400 */
[----:B------:R-:W-:Y:S06]  /*0bd0*/  BAR.SYNC.DEFER_BLOCKING 0x0 ;  /* 0x0000000000007b1d */ /* 0x000fec0000010000 */
[----:B------:R-:W-:Y:S04]  /*0be0*/  LDS.U16 R14, [R14] ;  /* 0x000000000e0e7984 */ /* 0x000fe80000000400 */
[----:B------:R-:W0:Y:S04]  /*0bf0*/  LDS.U16 R11, [R9] ;  /* 0x00000000090b7984 */ /* 0x000e280000000400 */
[----:B------:R-:W1:Y:S01]  /*0c00*/  LDS.U16 R15, [R12] ;  /* 0x000000000c0f7984 */ /* 0x000e620000000400 */
[----:B0-----:R-:W-:Y:S01]  /*0c10*/  IMAD.IADD R19, R11, 0x1, R14 ;  /* 0x000000010b137824 */ /* 0x001fe200078e020e */
[----:B-1----:R-:W-:Y:S01]  /*0c20*/  PRMT R16, R15, 0x9910, RZ ;  /* 0x000099100f107816 */ /* 0x002fe200000000ff */
[----:B------:R-:W-:-:S03]  /*0c30*/  IMAD R15, R10, 0x6, R5 ;  /* 0x000000060a0f7824 */ /* 0x000fc600078e0205 */
[----:B------:R-:W-:Y:S01]  /*0c40*/  PRMT R11, R19, 0x9910, RZ ;  /* 0x00009910130b7816 */ /* 0x000fe200000000ff */
[----:B------:R-:W-:-:S03]  /*0c50*/  IMAD R5, R10, 0x8, R5 ;  /* 0x000000080a057824 */ /* 0x000fc600078e0205 */
[----:B------:R-:W-:-:S13]  /*0c60*/  ISETP.GT.AND P1, PT, R16, R11, PT ;  /* 0x0000000b1000720c */ /* 0x000fda0003f24270 */
        /* <DEDUP_REMOVED lines=13> */
[----:B--2---:R-:W-:Y:S05]  /*0d40*/  @P1 BRA `(.L_x_28) ;  /* 0xfffffffc00501947 */ /* 0x004fea000383ffff */
.L_x_27:
[----:B------:R-:W-:Y:S05]  /*0d50*/  @!P0 BRA `(.L_x_26) ;  /* 0x0000000000508947 */ /* 0x000fea0003800000 */
[----:B------:R-:W-:Y:S02]  /*0d60*/  IMAD.IADD R13, R13, 0x1, R3 ;  /* 0x000000010d0d7824 */ /* 0x000fe400078e0203 */
[----:B---3--:R-:W-:Y:S02]  /*0d70*/  IMAD R2, R3, R10, R2 ;  /* 0x0000000a03027224 */ /* 0x008fe400078e0202 */
[----:B------:R-:W-:Y:S01]  /*0d80*/  IMAD.MOV R0, RZ, RZ, -R0 ;  /* 0x000000ffff007224 */ /* 0x000fe200078e0a00 */
[----:B------:R-:W-:Y:S02]  /*0d90*/  LEA R13, R13, UR10, 0x1 ;  /* 0x0000000a0d0d7c11 */ /* 0x000fe4000f8e08ff */
[----:B------:R-:W-:-:S03]  /*0da0*/  LEA R2, R2, UR4, 0x1 ;  /* 0x0000000402027c11 */ /* 0x000fc6000f8e08ff */
[----:B------:R-:W-:-:S07]  /*0db0*/  VIADD R13, R13, UR4 ;  /* 0x000000040d0d7c36 */ /* 0x000fce0008000000 */
.L_x_29:
[----:B------:R2:W-:Y:S01]  /*0dc0*/  LDS.U16 R3, [R13] ;  /* 0x000000000d037984 */ /* 0x0005e20000000400 */
[----:B------:R-:W-:-:S03]  /*0dd0*/  VIADD R0, R0, 0x1 ;  /* 0x0000000100007836 */ /* 0x000fc60000000000 */
[----:B------:R3:W4:Y:S04]  /*0de0*/  LDS.U16 R4, [R2] ;  /* 0x0000000002047984 */ /* 0x0007280000000400 */
[----:B------:R-:W5:Y:S01]  /*0df0*/  LDS.U16 R5, [R12] ;  /* 0x000000000c057984 */ /* 0x000f620000000400 */
[----:B--2---:R-:W-:Y:S02]  /*0e00*/  VIADD R13, R13, 0x2 ;  /* 0x000000020d0d7836 */ /* 0x004fe40000000000 */
[----:B---3--:R-:W-:Y:S02]  /*0e10*/  VIADD R2, R2, UR9 ;  /* 0x0000000902027c36 */ /* 0x008fe40008000000 */
[----:B----4-:R-:W-:Y:S01]  /*0e20*/  IMAD.IADD R9, R3, 0x1, R4 ;  /* 0x0000000103097824 */ /* 0x010fe200078e0204 */
[----:B-----5:R-:W-:-:S04]  /*0e30*/  PRMT R4, R5, 0x9910, RZ ;  /* 0x0000991005047816 */ /* 0x020fc800000000ff */
[----:B------:R-:W-:-:S04]  /*0e40*/  PRMT R3, R9, 0x9910, RZ ;  /* 0x0000991009037816 */ /* 0x000fc800000000ff */
[----:B------:R-:W-:-:S13]  /*0e50*/  ISETP.GT.AND P0, PT, R4, R3, PT ;  /* 0x000000030400720c */ /* 0x000fda0003f04270 */
[----:B------:R2:W-:Y:S01]  /*0e60*/  @P0 STS.U16 [R12], R9 ;  /* 0x000000090c000388 */ /* 0x0005e20000000400 */
[----:B------:R-:W-:Y:S01]  /*0e70*/  BAR.SYNC.DEFER_BLOCKING 0x0 ;  /* 0x0000000000007b1d */ /* 0x000fe20000010000 */
[----:B------:R-:W-:-:S13]  /*0e80*/  ISETP.NE.AND P0, PT, R0, RZ, PT ;  /* 0x000000ff0000720c */ /* 0x000fda0003f05270 */
[----:B--2---:R-:W-:Y:S05]  /*0e90*/  @P0 BRA `(.L_x_29) ;  /* 0xfffffffc00c80947 */ /* 0x004fea000383ffff */
.L_x_26:
[----:B------:R-:W-:Y:S06]  /*0ea0*/  BAR.SYNC.DEFER_BLOCKING 0x0 ;  /* 0x0000000000007b1d */ /* 0x000fec0000010000 */
[----:B----4-:R-:W2:Y:S04]  /*0eb0*/  LDS.U16 R3, [R12] ;  /* 0x000000000c037984 */ /* 0x010ea80000000400 */
[----:B--2---:R-:W-:Y:S01]  /*0ec0*/  STG.E.U16 desc[UR16][R6.64], R3 ;  /* 0x0000000306007986 */ /* 0x004fe2000c101510 */
[----:B------:R-:W-:Y:S05]  /*0ed0*/  EXIT ;  /* 0x000000000000794d */ /* 0x000fea0003800000 */
.L_x_30:
        /* <DEDUP_REMOVED lines=10> */
.L_x_49:


//--------------------- .text._Z28blocked_FW_phase1_vectorizedPsxxii --------------------------
	.section	.text._Z28blocked_FW_phase1_vectorizedPsxxii,"ax",@progbits
	.align	128
        .global         _Z28blocked_FW_phase1_vectorizedPsxxii
        .type           _Z28blocked_FW_phase1_vectorizedPsxxii,@function
        .size           _Z28blocked_FW_phase1_vectorizedPsxxii,(.L_x_50 - _Z28blocked_FW_phase1_vectorizedPsxxii)
        .other          _Z28blocked_FW_phase1_vectorizedPsxxii,@"STO_CUDA_ENTRY STV_DEFAULT"
_Z28blocked_FW_phase1_vectorizedPsxxii:
.text._Z28blocked_FW_phase1_vectorizedPsxxii:
[----:B------:R-:W-:Y:S01]  /*0000*/  LDC R1, c[0x0][0x37c] ;  /* 0x0000df00ff017b82 */ /* 0x000fe20000000800 */
[----:B------:R-:W0:Y:S01]  /*0010*/  LDCU.128 UR8, c[0x0][0x390] ;  /* 0x00007200ff0877ac */ /* 0x000e220008000c00 */
[----:B------:R-:W1:Y:S06]  /*0020*/  S2R R9, SR_TID.Y ;  /* 0x0000000000097919 */ /* 0x000e6c0000002200 */
[----:B------:R-:W2:Y:S01]  /*0030*/  LDC.64 R6, c[0x0][0x388] ;  /* 0x0000e200ff067b82 */ /* 0x000ea20000000a00 */
[----:B------:R-:W3:Y:S07]  /*0040*/  S2R R11, SR_TID.X ;  /* 0x00000000000b7919 */ /* 0x000eee0000002100 */
[----:B------:R-:W4:Y:S01]  /*0050*/  LDC.64 R12, c[0x0][0x380] ;  /* 0x0000e000ff0c7b82 */ /* 0x000f220000000a00 */
[----:B0-----:R-:W-:-:S04]  /*0060*/  UIMAD UR4, UR11, UR10, URZ ;  /* 0x0000000a0b0472a4 */ /* 0x001fc8000f8e02ff */
[----:B------:R-:W-:Y:S02]  /*0070*/  USHF.R.S32.HI UR5, URZ, 0x1f, UR4 ;  /* 0x0000001fff057899 */ /* 0x000fe40008011404 */
[----:B------:R-:W-:-:S04]  /*0080*/  IMAD.U32 R2, RZ, RZ, UR4 ;  /* 0x00000004ff027e24 */ /* 0x000fc8000f8e00ff */
[----:B------:R-:W-:Y:S02]  /*0090*/  IMAD.U32 R3, RZ, RZ, UR5 ;  /* 0x00000005ff037e24 */ /* 0x000fe4000f8e00ff */
[----:B--2---:R-:W-:Y:S02]  /*00a0*/  IMAD R0, R6, UR5, RZ ;  /* 0x0000000506007c24 */ /* 0x004fe4000f8e02ff */
[----:B-1----:R-:W-:-:S04]  /*00b0*/  IMAD.WIDE.U32 R2, R9, UR8, R2 ;  /* 0x0000000809027c25 */ /* 0x002fc8000f8e0002 */
[----:B------:R-:W-:Y:S01]  /*00c0*/  IMAD R3, R9, UR9, R3 ;  /* 0x0000000909037c24 */ /* 0x000fe2000f8e0203 */
[----:B------:R-:W0:Y:S01]  /*00d0*/  LDCU.64 UR8, c[0x0][0x358] ;  /* 0x00006b00ff0877ac */ /* 0x000e220008000a00 */
[C---:B------:R-:W-:Y:S02]  /*00e0*/  IMAD.SHL.U32 R4, R2.reuse, 0x2, RZ ;  /* 0x0000000202047824 */ /* 0x040fe400078e00ff */
[----:B------:R-:W-:Y:S01]  /*00f0*/  IMAD R0, R7, UR4, R0 ;  /* 0x0000000407007c24 */ /* 0x000fe2000f8e0200 */
[----:B------:R-:W-:-:S03]  /*0100*/  SHF.L.U64.HI R5, R2, 0x1, R3 ;  /* 0x0000000102057819 */ /* 0x000fc60000010203 */
[----:B------:R-:W-:-:S03]  /*0110*/  IMAD.WIDE.U32 R2, R6, UR4, R4 ;  /* 0x0000000406027c25 */ /* 0x000fc6000f8e0004 */
[----:B----4-:R-:W-:-:S04]  /*0120*/  IADD3 R2, P0, PT, R2, R12, RZ ;  /* 0x0000000c02027210 */ /* 0x010fc80007f1e0ff */
[----:B------:R-:W-:-:S03]  /*0130*/  IADD3.X R3, PT, PT, R13, R3, R0, P0, !PT ;  /* 0x000000030d037210 */ /* 0x000fc600007fe400 */
[----:B---3--:R-:W-:-:S05]  /*0140*/  IMAD.WIDE.U32 R2, R11, 0x8, R2 ;  /* 0x000000080b027825 */ /* 0x008fca00078e0002 */
[----:B0-----:R-:W2:Y:S01]  /*0150*/  LDG.E.64 R6, desc[UR8][R2.64] ;  /* 0x0000000802067981 */ /* 0x001ea2000c1e1b00 */
[----:B------:R-:W0:Y:S01]  /*0160*/  S2UR UR5, SR_CgaCtaId ;  /* 0x00000000000579c3 */ /* 0x000e220000008800 */
[----:B------:R-:W-:Y:S01]  /*0170*/  UMOV UR4, 0x400 ;  /* 0x0000040000047882 */ /* 0x000fe20000000000 */
[----:B------:R-:W-:Y:S01]  /*0180*/  IMAD R0, R9, UR11, RZ ;  /* 0x0000000b09007c24 */ /* 0x000fe2000f8e02ff */
[----:B------:R-:W-:Y:S02]  /*0190*/  UISETP.GE.AND UP0, UPT, UR11, 0x1, UPT ;  /* 0x000000010b00788c */ /* 0x000fe4000bf06270 */
[----:B0-----:R-:W-:-:S06]  /*01a0*/  ULEA UR4, UR5, UR4, 0x18 ;  /* 0x0000000405047291 */ /* 0x001fcc000f8ec0ff */
[----:B------:R-:W-:-:S05]  /*01b0*/  LEA R0, R0, UR4, 0x1 ;  /* 0x0000000400007c11 */ /* 0x000fca000f8e08ff */
[----:B------:R-:W-:-:S05]  /*01c0*/  IMAD R4, R11, 0x8, R0 ;  /* 0x000000080b047824 */ /* 0x000fca00078e0200 */
[----:B--2---:R0:W-:Y:S01]  /*01d0*/  STS.64 [R4], R6 ;  /* 0x0000000604007388 */ /* 0x0041e20000000a00 */
[----:B------:R-:W-:Y:S06]  /*01e0*/  BAR.SYNC.DEFER_BLOCKING 0x0 ;  /* 0x0000000000007b1d */ /* 0x000fec0000010000 */
[----:B------:R-:W-:Y:S05]  /*01f0*/  BRA.U !UP0, `(.L_x_31) ;  /* 0x0000001508c07547 */ /* 0x000fea000b800000 */
[----:B------:R-:W-:Y:S01]  /*0200*/  UISETP.GE.U32.AND UP1, UPT, UR11, 0x8, UPT ;  /* 0x000000080b00788c */ /* 0x000fe2000bf26070 */
[----:B------:R-:W-:Y:S01]  /*0210*/  LEA R5, R11, UR4, 0x3 ;  /* 0x000000040b057c11 */ /* 0x000fe2000f8e18ff */
[----:B------:R-:W-:Y:S01]  /*0220*/  ULOP3.LUT UR6, UR11, 0x7, URZ, 0xc0, !UPT ;  /* 0x000000070b067892 */ /* 0x000fe2000f8ec0ff */
[----:B0-----:R-:W-:Y:S01]  /*0230*/  IMAD.MOV.U32 R6, RZ, RZ, RZ ;  /* 0x000000ffff067224 */ /* 0x001fe200078e00ff */
[----:B------:R-:W-:Y:S02]  /*0240*/  USHF.L.U32 UR5, UR11, 0x1, URZ ;  /* 0x000000010b057899 */ /* 0x000fe400080006ff */
[----:B------:R-:W-:-:S03]  /*0250*/  UISETP.NE.AND UP0, UPT, UR6, URZ, UPT ;  /* 0x000000ff0600728c */ /* 0x000fc6000bf05270 */
[----:B------:R-:W-:Y:S08]  /*0260*/  BRA.U !UP1, `(.L_x_32) ;  /* 0x0000000909c47547 */ /* 0x000ff0000b800000 */
[----:B------:R-:W-:Y:S01]  /*0270*/  ULOP3.LUT UR4, UR11, 0x7ffffff8, URZ, 0xc0, !UPT ;  /* 0x7ffffff80b047892 */ /* 0x000fe2000f8ec0ff */
[----:B------:R-:W-:Y:S02]  /*0280*/  VIADD R7, R0, 0x8 ;  /* 0x0000000800077836 */ /* 0x000fe40000000000 */
[----:B------:R-:W-:Y:S01]  /*0290*/  IMAD.MOV.U32 R8, RZ, RZ, R5 ;  /* 0x000000ffff087224 */ /* 0x000fe200078e0005 */
[----:B------:R-:W-:Y:S02]  /*02a0*/  UIADD3 UR7, UPT, UPT, -UR4, URZ, URZ ;  /* 0x000000ff04077290 */ /* 0x000fe4000fffe1ff */
[----:B------:R-:W-:-:S10]  /*02b0*/  IMAD.U32 R6, RZ, RZ, UR4 ;  /* 0x00000004ff067e24 */ /* 0x000fd4000f8e00ff */
.L_x_33:
        /* <DEDUP_REMOVED lines=159> */
[----:B------:R-:W-:Y:S01]  /*0cb0*/  PRMT R10, R13, 0x7610, R10 ;  /* 0x000076100d0a7816 */ /* 0x000fe2000000000a */
[----:B------:R-:W-:Y:S01]  /*0cc0*/  IMAD.U32 R9, RZ, RZ, UR11 ;  /* 0x0000000bff097e24 */ /* 0x000fe2000f8e00ff */
[----:B------:R-:W-:-:S02]  /*0cd0*/  PRMT R11, R12, 0x7632, R11 ;  /* 0x000076320c0b7816 */ /* 0x000fc4000000000b */
[----:B------:R-:W-:Y:S01]  /*0ce0*/  VIMNMX.S16x2 R14, PT, PT, R14, R12, PT ;  /* 0x0000000c0e0e7248 */ /* 0x000fe20003fe0300 */
[----:B------:R-:W-:Y:S01]  /*0cf0*/  IMAD R8, R9, 0x10, R8 ;  /* 0x0000001009087824 */ /* 0x000fe200078e0208 */
        /* <DEDUP_REMOVED lines=8> */
.L_x_32:
[----:B------:R-:W-:Y:S05]  /*0d80*/  BRA.U !UP0, `(.L_x_31) ;  /* 0x0000000908dc7547 */ /* 0x000fea000b800000 */
[----:B------:R-:W-:Y:S02]  /*0d90*/  UISETP.GE.U32.AND UP0, UPT, UR6, 0x4, UPT ;  /* 0x000000040600788c */ /* 0x000fe4000bf06070 */
[----:B------:R-:W-:-:S04]  /*0da0*/  ULOP3.LUT UR7, UR11, 0x3, URZ, 0xc0, !UPT ;  /* 0x000000030b077892 */ /* 0x000fc8000f8ec0ff */
[----:B------:R-:W-:-:S03]  /*0db0*/  UISETP.NE.AND UP1, UPT, UR7, URZ, UPT ;  /* 0x000000ff0700728c */ /* 0x000fc6000bf25270 */
[----:B------:R-:W-:Y:S08]  /*0dc0*/  BRA.U !UP0, `(.L_x_34) ;  /* 0x0000000508887547 */ /* 0x000ff0000b800000 */
[C---:B------:R-:W-:Y:S02]  /*0dd0*/  IMAD.SHL.U32 R7, R6.reuse, 0x2, RZ ;  /* 0x0000000206077824 */ /* 0x040fe400078e00ff */
[C---:B------:R-:W-:Y:S02]  /*0de0*/  IMAD R9, R6.reuse, UR5, R5 ;  /* 0x0000000506097c24 */ /* 0x040fe4000f8e0205 */
[----:B------:R-:W-:Y:S01]  /*0df0*/  VIADD R6, R6, 0x4 ;  /* 0x0000000406067836 */ /* 0x000fe20000000000 */
[----:B------:R-:W-:Y:S02]  /*0e00*/  LOP3.LUT R11, R7, 0xfffffff8, RZ, 0xc0, !PT ;  /* 0xfffffff8070b7812 */ /* 0x000fe400078ec0ff */
[----:B0-----:R-:W0:Y:S03]  /*0e10*/  LDS.64 R14, [R9] ;  /* 0x00000000090e7984 */ /* 0x001e260000000a00 */
[----:B------:R-:W-:-:S02]  /*0e20*/  IMAD.IADD R13, R0, 0x1, R11 ;  /* 0x00000001000d7824 */ /* 0x000fc400078e020b */
[----:B------:R-:W1:Y:S04]  /*0e30*/  LDS.64 R10, [R4] ;  /* 0x00000000040a7984 */ /* 0x000e680000000a00 */
[----:B------:R-:W2:Y:S01]  /*0e40*/  LDS.U16 R13, [R13] ;  /* 0x000000000d0d7984 */ /* 0x000ea20000000400 */
[----:B0-----:R-:W-:Y:S02]  /*0e50*/  PRMT R12, R14, 0x7632, R12 ;  /* 0x000076320e0c7816 */ /* 0x001fe4000000000c */
[----:B------:R-:W-:Y:S02]  /*0e60*/  PRMT R16, R15, 0x7632, R16 ;  /* 0x000076320f107816 */ /* 0x000fe40000000010 */
[C---:B-1----:R-:W-:Y:S02]  /*0e70*/  PRMT R17, R11.reuse, 0x7632, R17 ;  /* 0x000076320b117816 */ /* 0x042fe40000000011 */
[----:B------:R-:W-:Y:S01]  /*0e80*/  PRMT R18, R11, 0x7610, R18 ;  /* 0x000076100b127816 */ /* 0x000fe20000000012 */
[----:B------:R-:W-:-:S02]  /*0e90*/  VIADD R11, R7, 0x2 ;  /* 0x00000002070b7836 */ /* 0x000fc40000000000 */
[C---:B--2---:R-:W-:Y:S02]  /*0ea0*/  IMAD.IADD R8, R13.reuse, 0x1, R14 ;  /* 0x000000010d087824 */ /* 0x044fe400078e020e */
[----:B------:R-:W-:Y:S02]  /*0eb0*/  IMAD.IADD R12, R12, 0x1, R13 ;  /* 0x000000010c0c7824 */ /* 0x000fe400078e020d */
[--C-:B------:R-:W-:Y:S01]  /*0ec0*/  IMAD.IADD R14, R13, 0x1, R15.reuse ;  /* 0x000000010d0e7824 */ /* 0x100fe200078e020f */
[----:B------:R-:W-:Y:S01]  /*0ed0*/  PRMT R15, R10, 0x7632, R15 ;  /* 0x000076320a0f7816 */ /* 0x000fe2000000000f */
[----:B------:R-:W-:Y:S01]  /*0ee0*/  IMAD.IADD R16, R16, 0x1, R13 ;  /* 0x0000000110107824 */ /* 0x000fe200078e020d */
[----:B------:R-:W-:Y:S02]  /*0ef0*/  VIMNMX.S16x2 R8, PT, PT, R8, R10, PT ;  /* 0x0000000a08087248 */ /* 0x000fe40003fe0300 */
[----:B------:R-:W-:Y:S02]  /*0f00*/  VIMNMX.S16x2 R14, PT, PT, R14, R18, PT ;  /* 0x000000120e0e7248 */ /* 0x000fe40003fe0300 */
[----:B------:R-:W-:-:S02]  /*0f10*/  VIMNMX.S16x2 R12, PT, PT, R12, R15, PT ;  /* 0x0000000f0c0c7248 */ /* 0x000fc40003fe0300 */
[----:B------:R-:W-:Y:S02]  /*0f20*/  VIMNMX.S16x2 R16, PT, PT, R16, R17, PT ;  /* 0x0000001110107248 */ /* 0x000fe40003fe0300 */
[----:B------:R-:W-:Y:S02]  /*0f30*/  PRMT R18, R8, 0x5410, R12 ;  /* 0x0000541008127816 */ /* 0x000fe4000000000c */
        /* <DEDUP_REMOVED lines=18> */
[----:B------:R-:W-:Y:S01]  /*1060*/  PRMT R20, R15, 0x7632, R20 ;  /* 0x000076320f147816 */ /* 0x000fe20000000014 */
[----:B------:R-:W-:Y:S01]  /*1070*/  VIADD R7, R7, 0x6 ;  /* 0x0000000607077836 */ /* 0x000fe20000000000 */
[----:B------:R-:W-:Y:S01]  /*1080*/  PRMT R8, R15, 0x7610, R8 ;  /* 0x000076100f087816 */ /* 0x000fe20000000008 */
[----:B------:R-:W-:Y:S01]  /*1090*/  IMAD.IADD R14, R14, 0x1, R17 ;  /* 0x000000010e0e7824 */ /* 0x000fe200078e0211 */
[----:B------:R-:W-:-:S02]  /*10a0*/  VIMNMX.S16x2 R12, PT, PT, R12, R16, PT ;  /* 0x000000100c0c7248 */ /* 0x000fc40003fe0300 */
[----:B------:R-:W-:Y:S02]  /*10b0*/  VIMNMX.S16x2 R8, PT, PT, R10, R8, PT ;  /* 0x000000080a087248 */ /* 0x000fe40003fe0300 */
[----:B------:R-:W-:Y:S02]  /*10c0*/  VIMNMX.S16x2 R14, PT, PT, R14, R20, PT ;  /* 0x000000140e0e7248 */ /* 0x000fe40003fe0300 */
[----:B------:R-:W-:Y:S02]  /*10d0*/  PRMT R16, R13, 0x5410, R12 ;  /* 0x000054100d107816 */ /* 0x000fe4000000000c */
[----:B------:R-:W-:Y:S02]  /*10e0*/  PRMT R17, R8, 0x5410, R14 ;  /* 0x0000541008117816 */ /* 0x000fe4000000000e */
        /* <DEDUP_REMOVED lines=12> */
[----:B------:R-:W-:Y:S02]  /*11b0*/  PRMT R13, R13, 0x7632, R13 ;  /* 0x000076320d0d7816 */ /* 0x000fe4000000000d */
[----:B------:R-:W-:Y:S02]  /*11c0*/  PRMT R21, R19, 0x7632, R21 ;  /* 0x0000763213157816 */ /* 0x000fe40000000015 */
[----:B------:R-:W-:Y:S01]  /*11d0*/  VIMNMX.S16x2 R14, PT, PT, R8, R10, PT ;  /* 0x0000000a080e7248 */ /* 0x000fe20003fe0300 */
[--C-:B------:R-:W-:Y:S01]  /*11e0*/  IMAD.IADD R8, R12, 0x1, R15.reuse ;  /* 0x000000010c087824 */ /* 0x100fe200078e020f */
[----:B------:R-:W-:Y:S01]  /*11f0*/  PRMT R20, R18, 0x7632, R20 ;  /* 0x0000763212147816 */ /* 0x000fe20000000014 */
[----:B------:R-:W-:Y:S01]  /*1200*/  IMAD.IADD R10, R13, 0x1, R15 ;  /* 0x000000010d0a7824 */ /* 0x000fe200078e020f */
        /* <DEDUP_REMOVED lines=8> */
[----:B------:R-:W-:Y:S01]  /*1290*/  VIADD R7, R9, UR5 ;  /* 0x0000000509077c36 */ /* 0x000fe20008000000 */
        /* <DEDUP_REMOVED lines=21> */
.L_x_34:
[----:B------:R-:W-:Y:S05]  /*13f0*/  BRA.U !UP1, `(.L_x_31) ;  /* 0x0000000509407547 */ /* 0x000fea000b800000 */
[----:B------:R-:W-:Y:S02]  /*1400*/  UISETP.NE.AND UP0, UPT, UR7, 0x1, UPT ;  /* 0x000000010700788c */ /* 0x000fe4000bf05270 */
[----:B------:R-:W-:-:S04]  /*1410*/  ULOP3.LUT UR4, UR11, 0x1, URZ, 0xc0, !UPT ;  /* 0x000000010b047892 */ /* 0x000fc8000f8ec0ff */
[----:B------:R-:W-:-:S03]  /*1420*/  UISETP.NE.U32.AND UP1, UPT, UR4, 0x1, UPT ;  /* 0x000000010400788c */ /* 0x000fc6000bf25070 */
[----:B------:R-:W-:Y:S08]  /*1430*/  BRA.U !UP0, `(.L_x_35) ;  /* 0x0000000108c87547 */ /* 0x000ff0000b800000 */
[C---:B-1----:R-:W-:Y:S01]  /*1440*/  IMAD.SHL.U32 R13, R6.reuse, 0x2, RZ ;  /* 0x00000002060d7824 */ /* 0x042fe200078e00ff */
[----:B------:R-:W1:Y:S01]  /*1450*/  LDS.64 R10, [R4] ;  /* 0x00000000040a7984 */ /* 0x000e620000000a00 */
[C---:B------:R-:W-:Y:S02]  /*1460*/  IMAD R7, R6.reuse, UR5, R5 ;  /* 0x0000000506077c24 */ /* 0x040fe4000f8e0205 */
[----:B------:R-:W-:Y:S01]  /*1470*/  VIADD R6, R6, 0x2 ;  /* 0x0000000206067836 */ /* 0x000fe20000000000 */
[C---:B------:R-:W-:Y:S02]  /*1480*/  LOP3.LUT R8, R13.reuse, 0xfffffff8, RZ, 0xc0, !PT ;  /* 0xfffffff80d087812 */ /* 0x040fe400078ec0ff */
[C---:B------:R-:W-:Y:S01]  /*1490*/  LOP3.LUT R9, R13.reuse, 0x6, RZ, 0xc0, !PT ;  /* 0x000000060d097812 */ /* 0x040fe200078ec0ff */
[----:B0-----:R-:W0:Y:S01]  /*14a0*/  LDS.64 R14, [R7] ;  /* 0x00000000070e7984 */ /* 0x001e220000000a00 */
[----:B------:R-:W-:Y:S02]  /*14b0*/  VIADD R13, R13, 0x2 ;  /* 0x000000020d0d7836 */ /* 0x000fe40000000000 */
[----:B------:R-:W-:-:S06]  /*14c0*/  IADD3 R9, PT, PT, R9, R0, R8 ;  /* 0x0000000009097210 */ /* 0x000fcc0007ffe008 */
[----:B------:R-:W2:Y:S01]  /*14d0*/  LDS.U16 R9, [R9] ;  /* 0x0000000009097984 */ /* 0x000ea20000000400 */
[----:B-1----:R-:W-:Y:S02]  /*14e0*/  PRMT R18, R11, 0x7610, R18 ;  /* 0x000076100b127816 */ /* 0x002fe40000000012 */
[----:B0-----:R-:W-:Y:S02]  /*14f0*/  PRMT R12, R14, 0x7632, R12 ;  /* 0x000076320e0c7816 */ /* 0x001fe4000000000c */
[----:B------:R-:W-:Y:S01]  /*1500*/  PRMT R16, R15, 0x7632, R16 ;  /* 0x000076320f107816 */ /* 0x000fe20000000010 */
[C---:B--2---:R-:W-:Y:S02]  /*1510*/  IMAD.IADD R8, R9.reuse, 0x1, R14 ;  /* 0x0000000109087824 */ /* 0x044fe400078e020e */
        /* <DEDUP_REMOVED lines=36> */
.L_x_35:
[----:B------:R-:W-:Y:S05]  /*1760*/  BRA.U UP1, `(.L_x_31) ;  /* 0x0000000101647547 */ /* 0x000fea000b800000 */
[C---:B------:R-:W-:Y:S01]  /*1770*/  IMAD.SHL.U32 R7, R6.reuse, 0x2, RZ ;  /* 0x0000000206077824 */ /* 0x040fe200078e00ff */
[----:B-1----:R-:W0:Y:S01]  /*1780*/  LDS.64 R12, [R4] ;  /* 0x00000000040c7984 */ /* 0x002e220000000a00 */
[----:B------:R-:W-:-:S03]  /*1790*/  IMAD R5, R6, UR5, R5 ;  /* 0x0000000506057c24 */ /* 0x000fc6000f8e0205 */
[C---:B--2---:R-:W-:Y:S02]  /*17a0*/  LOP3.LUT R9, R7.reuse, 0xfffffff8, RZ, 0xc0, !PT ;  /* 0xfffffff807097812 */ /* 0x044fe400078ec0ff */
[----:B------:R-:W-:-:S04]  /*17b0*/  LOP3.LUT R7, R7, 0x6, RZ, 0xc0, !PT ;  /* 0x0000000607077812 */ /* 0x000fc800078ec0ff */
[----:B------:R-:W-:Y:S02]  /*17c0*/  IADD3 R7, PT, PT, R7, R0, R9 ;  /* 0x0000000007077210 */ /* 0x000fe40007ffe009 */
[----:B------:R1:W2:Y:S04]  /*17d0*/  LDS.64 R8, [R5] ;  /* 0x0000000005087984 */ /* 0x0002a80000000a00 */
[----:B------:R-:W3:Y:S01]  /*17e0*/  LDS.U16 R7, [R7] ;  /* 0x0000000007077984 */ /* 0x000ee20000000400 */
[C---:B0-----:R-:W-:Y:S02]  /*17f0*/  PRMT R14, R13.reuse, 0x7610, R14 ;  /* 0x000076100d0e7816 */ /* 0x041fe4000000000e */
[----:B-1----:R-:W-:Y:S02]  /*1800*/  PRMT R5, R13, 0x7632, R5 ;  /* 0x000076320d057816 */ /* 0x002fe40000000005 */
[----:B--2---:R-:W-:-:S02]  /*1810*/  PRMT R0, R8, 0x7632, R0 ;  /* 0x0000763208007816 */ /* 0x004fc40000000000 */
[----:B------:R-:W-:Y:S01]  /*1820*/  PRMT R6, R9, 0x7632, R6 ;  /* 0x0000763209067816 */ /* 0x000fe20000000006 */
[C---:B---3--:R-:W-:Y:S02]  /*1830*/  IMAD.IADD R8, R7.reuse, 0x1, R8 ;  /* 0x0000000107087824 */ /* 0x048fe400078e0208 */
[----:B------:R-:W-:Y:S02]  /*1840*/  IMAD.IADD R0, R0, 0x1, R7 ;  /* 0x0000000100007824 */ /* 0x000fe400078e0207 */
[--C-:B------:R-:W-:Y:S01]  /*1850*/  IMAD.IADD R10, R7, 0x1, R9.reuse ;  /* 0x00000001070a7824 */ /* 0x100fe200078e0209 */
        /* <DEDUP_REMOVED lines=10> */
.L_x_31:
[----:B------:R-:W-:Y:S06]  /*1900*/  BAR.SYNC.DEFER_BLOCKING 0x0 ;  /* 0x0000000000007b1d */ /* 0x000fec0000010000 */
[----:B0123--:R-:W0:Y:S04]  /*1910*/  LDS.64 R4, [R4] ;  /* 0x0000000004047984 */ /* 0x00fe280000000a00 */
[----:B0-----:R-:W-:Y:S01]  /*1920*/  STG.E.64 desc[UR8][R2.64], R4 ;  /* 0x0000000402007986 */ /* 0x001fe2000c101b08 */
[----:B------:R-:W-:Y:S05]  /*1930*/  EXIT ;  /* 0x000000000000794d */ /* 0x000fea0003800000 */
.L_x_36:
        /* <DEDUP_REMOVED lines=12> */
.L_x_50:


//--------------------- .text._Z17blocked_FW_phase1Psxxii --------------------------
	.section	.text._Z17blocked_FW_phase1Psxxii,"ax",@progbits
	.align	128
        .global         _Z17blocked_FW_phase1Psxxii
        .type           _Z17blocked_FW_phase1Psxxii,@function
        .size           _Z17blocked_FW_phase1Psxxii,(.L_x_51 - _Z17blocked_FW_phase1Psxxii)
        .other          _Z17blocked_FW_phase1Psxxii,@"STO_CUDA_ENTRY STV_DEFAULT"
_Z17blocked_FW_phase1Psxxii:
.text._Z17blocked_FW_phase1Psxxii:
[----:B------:R-:W-:Y:S01]  /*0000*/  LDC R1, c[0x0][0x37c] ;  /* 0x0000df00ff017b82 */ /* 0x000fe20000000800 */
[----:B------:R-:W0:Y:S01]  /*0010*/  S2R R13, SR_TID.Y ;  /* 0x00000000000d7919 */ /* 0x000e220000002200 */
[----:B------:R-:W1:Y:S06]  /*0020*/  LDCU.128 UR8, c[0x0][0x390] ;  /* 0x00007200ff0877ac */ /* 0x000e6c0008000c00 */
[----:B------:R-:W2:Y:S01]  /*0030*/  LDC.64 R8, c[0x0][0x380] ;  /* 0x0000e000ff087b82 */ /* 0x000ea20000000a00 */
[----:B------:R-:W-:Y:S01]  /*0040*/  IMAD.MOV.U32 R3, RZ, RZ, RZ ;  /* 0x000000ffff037224 */ /* 0x000fe200078e00ff */
[----:B------:R-:W0:Y:S01]  /*0050*/  S2R R2, SR_TID.X ;  /* 0x0000000000027919 */ /* 0x000e220000002100 */
[----:B------:R-:W3:Y:S01]  /*0060*/  LDCU.64 UR4, c[0x0][0x388] ;  /* 0x00007100ff0477ac */ /* 0x000ee20008000a00 */
[----:B------:R-:W4:Y:S01]  /*0070*/  LDCU.64 UR6, c[0x0][0x358] ;  /* 0x00006b00ff0677ac */ /* 0x000f220008000a00 */
[----:B-1----:R-:W-:-:S04]  /*0080*/  IMAD.U32 R7, RZ, RZ, UR11 ;  /* 0x0000000bff077e24 */ /* 0x002fc8000f8e00ff */
[----:B------:R-:W-:-:S05]  /*0090*/  IMAD R11, R7, UR10, RZ ;  /* 0x0000000a070b7c24 */ /* 0x000fca000f8e02ff */
[----:B------:R-:W-:-:S05]  /*00a0*/  SHF.R.S32.HI R0, RZ, 0x1f, R11 ;  /* 0x0000001fff007819 */ /* 0x000fca000001140b */
[----:B---3--:R-:W-:Y:S02]  /*00b0*/  IMAD R6, R0, UR4, RZ ;  /* 0x0000000400067c24 */ /* 0x008fe4000f8e02ff */
[----:B0-----:R-:W-:-:S04]  /*00c0*/  IMAD.WIDE.U32 R4, R13, UR8, R2 ;  /* 0x000000080d047c25 */ /* 0x001fc8000f8e0002 */
[----:B------:R-:W-:Y:S01]  /*00d0*/  IMAD R17, R13, UR9, R5 ;  /* 0x000000090d117c24 */ /* 0x000fe2000f8e0205 */
[C---:B------:R-:W-:Y:S01]  /*00e0*/  IADD3 R15, P0, PT, R11.reuse, R4, RZ ;  /* 0x000000040b0f7210 */ /* 0x040fe20007f1e0ff */
[----:B--2---:R-:W-:-:S04]  /*00f0*/  IMAD.WIDE.U32 R4, R11, UR4, R8 ;  /* 0x000000040b047c25 */ /* 0x004fc8000f8e0008 */
[----:B------:R-:W-:Y:S02]  /*0100*/  IMAD R11, R11, UR5, R6 ;  /* 0x000000050b0b7c24 */ /* 0x000fe4000f8e0206 */
[----:B------:R-:W-:Y:S01]  /*0110*/  IMAD.X R0, R0, 0x1, R17, P0 ;  /* 0x0000000100007824 */ /* 0x000fe200000e0611 */
[----:B------:R-:W-:Y:S01]  /*0120*/  LEA R4, P0, R15, R4, 0x1 ;  /* 0x000000040f047211 */ /* 0x000fe200078008ff */
[----:B------:R-:W-:-:S05]  /*0130*/  IMAD.IADD R5, R5, 0x1, R11 ;  /* 0x0000000105057824 */ /* 0x000fca00078e020b */
[----:B------:R-:W-:-:S05]  /*0140*/  LEA.HI.X R5, R15, R5, R0, 0x1, P0 ;  /* 0x000000050f057211 */ /* 0x000fca00000f0c00 */
[----:B----4-:R-:W2:Y:S01]  /*0150*/  LDG.E.U16 R11, desc[UR6][R4.64] ;  /* 0x00000006040b7981 */ /* 0x010ea2000c1e1500 */
[----:B------:R-:W0:Y:S01]  /*0160*/  S2UR UR5, SR_CgaCtaId ;  /* 0x00000000000579c3 */ /* 0x000e220000008800 */
[----:B------:R-:W-:Y:S01]  /*0170*/  IMAD R9, R13, R7, RZ ;  /* 0x000000070d097224 */ /* 0x000fe200078e02ff */
[----:B------:R-:W-:Y:S01]  /*0180*/  UMOV UR4, 0x400 ;  /* 0x0000040000047882 */ /* 0x000fe20000000000 */
[----:B------:R-:W-:Y:S02]  /*0190*/  ISETP.GE.AND P0, PT, R7, 0x1, PT ;  /* 0x000000010700780c */ /* 0x000fe40003f06270 */
[----:B------:R-:W-:Y:S01]  /*01a0*/  IMAD.IADD R0, R9, 0x1, R2 ;  /* 0x0000000109007824 */ /* 0x000fe200078e0202 */
[----:B0-----:R-:W-:-:S06]  /*01b0*/  ULEA UR4, UR5, UR4, 0x18 ;  /* 0x0000000405047291 */ /* 0x001fcc000f8ec0ff */
[----:B------:R-:W-:-:S05]  /*01c0*/  LEA R0, R0, UR4, 0x1 ;  /* 0x0000000400007c11 */ /* 0x000fca000f8e08ff */
[----:B--2---:R0:W-:Y:S01]  /*01d0*/  STS.U16 [R0], R11 ;  /* 0x0000000b00007388 */ /* 0x0041e20000000400 */
[----:B------:R-:W-:Y:S06]  /*01e0*/  BAR.SYNC.DEFER_BLOCKING 0x0 ;  /* 0x0000000000007b1d */ /* 0x000fec0000010000 */
[----:B------:R-:W-:Y:S05]  /*01f0*/  @!P0 BRA `(.L_x_37) ;  /* 0x0000000400348947 */ /* 0x000fea0003800000 */
[C---:B------:R-:W-:Y:S01]  /*0200*/  ISETP.GE.U32.AND P1, PT, R7.reuse, 0x4, PT ;  /* 0x000000040700780c */ /* 0x040fe20003f26070 */
[----:B------:R-:W-:Y:S01]  /*0210*/  IMAD.MOV.U32 R8, RZ, RZ, RZ ;  /* 0x000000ffff087224 */ /* 0x000fe200078e00ff */
[----:B------:R-:W-:-:S04]  /*0220*/  LOP3.LUT R6, R7, 0x3, RZ, 0xc0, !PT ;  /* 0x0000000307067812 */ /* 0x000fc800078ec0ff */
[----:B------:R-:W-:-:S07]  /*0230*/  ISETP.NE.AND P0, PT, R6, RZ, PT ;  /* 0x000000ff0600720c */ /* 0x000fce0003f05270 */
[----:B------:R-:W-:Y:S06]  /*0240*/  @!P1 BRA `(.L_x_38) ;  /* 0x0000000000cc9947 */ /* 0x000fec0003800000 */
[----:B------:R-:W1:Y:S01]  /*0250*/  LDC R10, c[0x0][0x39c] ;  /* 0x0000e700ff0a7b82 */ /* 0x000e620000000800 */
[----:B0-----:R-:W-:Y:S02]  /*0260*/  LEA R11, R9, UR4, 0x1 ;  /* 0x00000004090b7c11 */ /* 0x001fe4000f8e08ff */
[----:B------:R-:W-:Y:S02]  /*0270*/  LOP3.LUT R8, R7, 0x7ffffffc, RZ, 0xc0, !PT ;  /* 0x7ffffffc07087812 */ /* 0x000fe400078ec0ff */
[----:B------:R-:W-:Y:S01]  /*0280*/  LEA R12, R2, UR4, 0x1 ;  /* 0x00000004020c7c11 */ /* 0x000fe2000f8e08ff */
[----:B------:R-:W-:Y:S02]  /*0290*/  VIADD R11, R11, 0x4 ;  /* 0x000000040b0b7836 */ /* 0x000fe40000000000 */
[----:B------:R-:W-:-:S07]  /*02a0*/  IMAD.MOV R13, RZ, RZ, -R8 ;  /* 0x000000ffff0d7224 */ /* 0x000fce00078e0a08 */
.L_x_39:
[----:B------:R-:W-:Y:S01]  /*02b0*/  LDS.U16 R7, [R11+-0x4] ;  /* 0xfffffc000b077984 */ /* 0x000fe20000000400 */
[----:B------:R-:W-:-:S03]  /*02c0*/  VIADD R13, R13, 0x4 ;  /* 0x000000040d0d7836 */ /* 0x000fc60000000000 */
[----:B------:R-:W0:Y:S04]  /*02d0*/  LDS.U16 R14, [R12] ;  /* 0x000000000c0e7984 */ /* 0x000e280000000400 */
[----:B------:R-:W2:Y:S01]  /*02e0*/  LDS.U16 R15, [R0] ;  /* 0x00000000000f7984 */ /* 0x000ea20000000400 */
[----:B0-----:R-:W-:Y:S01]  /*02f0*/  IMAD.IADD R19, R7, 0x1, R14 ;  /* 0x0000000107137824 */ /* 0x001fe200078e020e */
[----:B--2---:R-:W-:-:S04]  /*0300*/  PRMT R14, R15, 0x9910, RZ ;  /* 0x000099100f0e7816 */ /* 0x004fc800000000ff */
[----:B------:R-:W-:-:S04]  /*0310*/  PRMT R7, R19, 0x9910, RZ ;  /* 0x0000991013077816 */ /* 0x000fc800000000ff */
[----:B------:R-:W-:Y:S01]  /*0320*/  ISETP.GT.AND P1, PT, R14, R7, PT ;  /* 0x000000070e00720c */ /* 0x000fe20003f24270 */
[----:B-1----:R-:W-:-:S04]  /*0330*/  IMAD.MOV.U32 R7, RZ, RZ, R10 ;  /* 0x000000ffff077224 */ /* 0x002fc800078e000a */
[----:B------:R-:W-:-:S08]  /*0340*/  IMAD R15, R7, 0x2, R12 ;  /* 0x00000002070f7824 */ /* 0x000fd000078e020c */
[----:B------:R-:W-:Y:S01]  /*0350*/  @P1 STS.U16 [R0], R19 ;  /* 0x0000001300001388 */ /* 0x000fe20000000400 */
[----:B------:R-:W-:Y:S06]  /*0360*/  BAR.SYNC.DEFER_BLOCKING 0x0 ;  /* 0x0000000000007b1d */ /* 0x000fec0000010000 */
[----:B------:R-:W-:Y:S04]  /*0370*/  LDS.U16 R15, [R15] ;  /* 0x000000000f0f7984 */ /* 0x000fe80000000400 */
[----:B------:R-:W0:Y:S04]  /*0380*/  LDS.U16 R14, [R11+-0x2] ;  /* 0xfffffe000b0e7984 */ /* 0x000e280000000400 */
[----:B------:R-:W1:Y:S01]  /*0390*/  LDS.U16 R16, [R0] ;  /* 0x0000000000107984 */ /* 0x000e620000000400 */
[----:B0-----:R-:W-:Y:S01]  /*03a0*/  IMAD.IADD R21, R14, 0x1, R15 ;  /* 0x000000010e157824 */ /* 0x001fe200078e020f */
[----:B-1----:R-:W-:-:S04]  /*03b0*/  PRMT R17, R16, 0x9910, RZ ;  /* 0x0000991010117816 */ /* 0x002fc800000000ff */
[----:B------:R-:W-:Y:S02]  /*03c0*/  PRMT R14, R21, 0x9910, RZ ;  /* 0x00009910150e7816 */ /* 0x000fe400000000ff */
[----:B------:R-:W-:Y:S02]  /*03d0*/  LEA R16, R7, R12, 0x2 ;  /* 0x0000000c07107211 */ /* 0x000fe400078e10ff */
        /* <DEDUP_REMOVED lines=10> */
[C-C-:B------:R-:W-:Y:S02]  /*0480*/  IMAD R15, R7.reuse, 0x6, R12.reuse ;  /* 0x00000006070f7824 */ /* 0x140fe400078e020c */
        /* <DEDUP_REMOVED lines=15> */
.L_x_38:
[----:B------:R-:W-:Y:S05]  /*0580*/  @!P0 BRA `(.L_x_37) ;  /* 0x0000000000508947 */ /* 0x000fea0003800000 */
[----:B0-----:R-:W0:Y:S01]  /*0590*/  LDC R11, c[0x0][0x39c] ;  /* 0x0000e700ff0b7b82 */ /* 0x001e220000000800 */
[----:B------:R-:W-:Y:S01]  /*05a0*/  IMAD R2, R8, R7, R2 ;  /* 0x0000000708027224 */ /* 0x000fe200078e0202 */
[----:B------:R-:W-:Y:S01]  /*05b0*/  IADD3 R6, PT, PT, -R6, RZ, RZ ;  /* 0x000000ff06067210 */ /* 0x000fe20007ffe1ff */
[----:B------:R-:W-:-:S03]  /*05c0*/  IMAD.IADD R8, R9, 0x1, R8 ;  /* 0x0000000109087824 */ /* 0x000fc600078e0208 */
[----:B------:R-:W-:Y:S02]  /*05d0*/  LEA R2, R2, UR4, 0x1 ;  /* 0x0000000402027c11 */ /* 0x000fe4000f8e08ff */
[----:B------:R-:W-:-:S07]  /*05e0*/  LEA R8, R8, UR4, 0x1 ;  /* 0x0000000408087c11 */ /* 0x000fce000f8e08ff */
.L_x_40:
[----:B------:R1:W-:Y:S01]  /*05f0*/  LDS.U16 R3, [R8] ;  /* 0x0000000008037984 */ /* 0x0003e20000000400 */
[----:B------:R-:W-:-:S03]  /*0600*/  VIADD R6, R6, 0x1 ;  /* 0x0000000106067836 */ /* 0x000fc60000000000 */
[----:B------:R0:W2:Y:S04]  /*0610*/  LDS.U16 R10, [R2] ;  /* 0x00000000020a7984 */ /* 0x0000a80000000400 */
[----:B------:R-:W3:Y:S01]  /*0620*/  LDS.U16 R7, [R0] ;  /* 0x0000000000077984 */ /* 0x000ee20000000400 */
[----:B-1----:R-:W-:Y:S02]  /*0630*/  VIADD R8, R8, 0x2 ;  /* 0x0000000208087836 */ /* 0x002fe40000000000 */
[----:B0-----:R-:W-:Y:S02]  /*0640*/  IMAD R2, R11, 0x2, R2 ;  /* 0x000000020b027824 */ /* 0x001fe400078e0202 */
        /* <DEDUP_REMOVED lines=8> */
.L_x_37:
[----:B------:R-:W-:Y:S06]  /*06d0*/  BAR.SYNC.DEFER_BLOCKING 0x0 ;  /* 0x0000000000007b1d */ /* 0x000fec0000010000 */
[----:B------:R-:W1:Y:S04]  /*06e0*/  LDS.U16 R3, [R0] ;  /* 0x0000000000037984 */ /* 0x000e680000000400 */
[----:B-1----:R-:W-:Y:S01]  /*06f0*/  STG.E.U16 desc[UR6][R4.64], R3 ;  /* 0x0000000304007986 */ /* 0x002fe2000c101506 */
[----:B------:R-:W-:Y:S05]  /*0700*/  EXIT ;  /* 0x000000000000794d */ /* 0x000fea0003800000 */
.L_x_41:
        /* <DEDUP_REMOVED lines=15> */
.L_x_51:


//--------------------- .text._Z31FW_simple_kernel_vectorized_4x4Psxxi --------------------------
	.section	.text._Z31FW_simple_kernel_vectorized_4x4Psxxi,"ax",@progbits
	.align	128
        .global         _Z31FW_simple_kernel_vectorized_4x4Psxxi
        .type           _Z31FW_simple_kernel_vectorized_4x4Psxxi,@function
        .size           _Z31FW_simple_kernel_vectorized_4x4Psxxi,(.L_x_52 - _Z31FW_simple_kernel_vectorized_4x4Psxxi)
        .other          _Z31FW_simple_kernel_vectorized_4x4Psxxi,@"STO_CUDA_ENTRY STV_DEFAULT"
_Z31FW_simple_kernel_vectorized_4x4Psxxi:
.text._Z31FW_simple_kernel_vectorized_4x4Psxxi:
[----:B------:R-:W-:Y:S01]  /*0000*/  LDC R1, c[0x0][0x37c] ;  /* 0x0000df00ff017b82 */ /* 0x000fe20000000800 */
[----:B------:R-:W0:Y:S07]  /*0010*/  S2R R3, SR_TID.X ;  /* 0x0000000000037919 */ /* 0x000e2e0000002100 */
[----:B------:R-:W0:Y:S01]  /*0020*/  LDC R0, c[0x0][0x360] ;  /* 0x0000d800ff007b82 */ /* 0x000e220000000800 */
[----:B------:R-:W1:Y:S01]  /*0030*/  LDCU.64 UR6, c[0x0][0x390] ;  /* 0x00007200ff0677ac */ /* 0x000e620008000a00 */
[----:B------:R-:W2:Y:S06]  /*0040*/  S2R R2, SR_TID.Y ;  /* 0x0000000000027919 */ /* 0x000eac0000002200 */
[----:B------:R-:W0:Y:S08]  /*0050*/  S2UR UR4, SR_CTAID.X ;  /* 0x00000000000479c3 */ /* 0x000e300000002500 */
[----:B------:R-:W2:Y:S08]  /*0060*/  S2UR UR5, SR_CTAID.Y ;  /* 0x00000000000579c3 */ /* 0x000eb00000002600 */
[----:B------:R-:W2:Y:S01]  /*0070*/  LDC R5, c[0x0][0x364] ;  /* 0x0000d900ff057b82 */ /* 0x000ea20000000800 */
[----:B0-----:R-:W-:-:S02]  /*0080*/  IMAD R0, R0, UR4, R3 ;  /* 0x0000000400007c24 */ /* 0x001fc4000f8e0203 */
[----:B--2---:R-:W-:-:S03]  /*0090*/  IMAD R5, R5, UR5, R2 ;  /* 0x0000000505057c24 */ /* 0x004fc6000f8e0202 */
[----:B------:R-:W-:Y:S02]  /*00a0*/  SHF.R.S32.HI R2, RZ, 0x1f, R0 ;  /* 0x0000001fff027819 */ /* 0x000fe40000011400 */
[----:B------:R-:W-:-:S04]  /*00b0*/  ISETP.GT.U32.AND P0, PT, R5, R0, PT ;  /* 0x000000000500720c */ /* 0x000fc80003f04070 */
[----:B------:R-:W-:-:S04]  /*00c0*/  ISETP.GT.AND.EX P0, PT, RZ, R2, PT, P0 ;  /* 0x00000002ff00720c */ /* 0x000fc80003f04300 */
[----:B------:R-:W-:Y:S02]  /*00d0*/  SEL R3, R5, R0, P0 ;  /* 0x0000000005037207 */ /* 0x000fe40000000000 */
[----:B------:R-:W-:Y:S02]  /*00e0*/  SEL R2, R2, RZ, !P0 ;  /* 0x000000ff02027207 */ /* 0x000fe40004000000 */
[----:B-1----:R-:W-:-:S04]  /*00f0*/  ISETP.GE.U32.AND P0, PT, R3, UR6, PT ;  /* 0x0000000603007c0c */ /* 0x002fc8000bf06070 */
[----:B------:R-:W-:-:S13]  /*0100*/  ISETP.GE.AND.EX P0, PT, R2, UR7, PT, P0 ;  /* 0x0000000702007c0c */ /* 0x000fda000bf06300 */
[----:B------:R-:W-:Y:S05]  /*0110*/  @P0 EXIT ;  /* 0x000000000000094d */ /* 0x000fea0003800000 */
[----:B------:R-:W0:Y:S01]  /*0120*/  LDC R11, c[0x0][0x398] ;  /* 0x0000e600ff0b7b82 */ /* 0x000e220000000800 */
[----:B------:R-:W1:Y:S01]  /*0130*/  LDCU.64 UR6, c[0x0][0x388] ;  /* 0x00007100ff0677ac */ /* 0x000e620008000a00 */
[----:B------:R-:W-:Y:S01]  /*0140*/  IMAD.SHL.U32 R5, R5, 0x4, RZ ;  /* 0x0000000405057824 */ /* 0x000fe200078e00ff */
[----:B------:R-:W2:Y:S05]  /*0150*/  LDCU.64 UR4, c[0x0][0x358] ;  /* 0x00006b00ff0477ac */ /* 0x000eaa0008000a00 */
[----:B------:R-:W3:Y:S01]  /*0160*/  LDC.64 R2, c[0x0][0x380] ;  /* 0x0000e000ff027b82 */ /* 0x000ee20000000a00 */
[----:B0-----:R-:W-:-:S05]  /*0170*/  SHF.R.S32.HI R4, RZ, 0x1f, R11 ;  /* 0x0000001fff047819 */ /* 0x001fca000001140b */
[----:B-1----:R-:W-:Y:S02]  /*0180*/  IMAD R4, R4, UR6, RZ ;  /* 0x0000000604047c24 */ /* 0x002fe4000f8e02ff */
[----:B---3--:R-:W-:-:S04]  /*0190*/  IMAD.WIDE.U32 R6, R5, UR6, R2 ;  /* 0x0000000605067c25 */ /* 0x008fc8000f8e0002 */
[----:B------:R-:W-:-:S04]  /*01a0*/  IMAD.WIDE.U32 R2, R11, UR6, R2 ;  /* 0x000000060b027c25 */ /* 0x000fc8000f8e0002 */
[----:B------:R-:W-:Y:S02]  /*01b0*/  IMAD R9, R11, UR7, R4 ;  /* 0x000000070b097c24 */ /* 0x000fe4000f8e0204 */
[----:B------:R-:W-:Y:S02]  /*01c0*/  IMAD R7, R5, UR7, R7 ;  /* 0x0000000705077c24 */ /* 0x000fe4000f8e0207 */
[----:B------:R-:W-:Y:S02]  /*01d0*/  IMAD.IADD R3, R3, 0x1, R9 ;  /* 0x0000000103037824 */ /* 0x000fe400078e0209 */
[----:B------:R-:W-:Y:S02]  /*01e0*/  IMAD.SHL.U32 R9, R0, 0x4, RZ ;  /* 0x0000000400097824 */ /* 0x000fe400078e00ff */
[----:B------:R-:W-:-:S04]  /*01f0*/  IMAD.WIDE R4, R11, 0x2, R6 ;  /* 0x000000020b047825 */ /* 0x000fc800078e0206 */
[C---:B------:R-:W-:Y:S01]  /*0200*/  IMAD.WIDE R2, R9.reuse, 0x2, R2 ;  /* 0x0000000209027825 */ /* 0x040fe200078e0202 */
[----:B--2---:R-:W2:Y:S04]  /*0210*/  LDG.E.U16 R0, desc[UR4][R4.64] ;  /* 0x0000000404007981 */ /* 0x004ea8000c1e1500 */
[----:B------:R-:W3:Y:S01]  /*0220*/  LDG.E.U16 R11, desc[UR4][R2.64] ;  /* 0x00000004020b7981 */ /* 0x000ee2000c1e1500 */
[----:B------:R-:W-:-:S05]  /*0230*/  IMAD.WIDE R6, R9, 0x2, R6 ;  /* 0x0000000209067825 */ /* 0x000fca00078e0206 */
[----:B------:R-:W4:Y:S01]  /*0240*/  LDG.E.S16 R8, desc[UR4][R6.64] ;  /* 0x0000000406087981 */ /* 0x000f22000c1e1700 */
[----:B--2---:R-:W-:Y:S02]  /*0250*/  PRMT R9, R0, 0x9910, RZ ;  /* 0x0000991000097816 */ /* 0x004fe400000000ff */
[----:B---3--:R-:W-:-:S05]  /*0260*/  PRMT R10, R11, 0x9910, RZ ;  /* 0x000099100b0a7816 */ /* 0x008fca00000000ff */
[----:B------:R-:W-:-:S05]  /*0270*/  IMAD.IADD R9, R9, 0x1, R10 ;  /* 0x0000000109097824 */ /* 0x000fca00078e020a */
[----:B----4-:R-:W-:Y:S02]  /*0280*/  ISETP.GE.AND P0, PT, R9, R8, PT ;  /* 0x000000080900720c */ /* 0x010fe40003f06270 */
[----:B------:R-:W2:Y:S11]  /*0290*/  LDG.E.S16 R8, desc[UR4][R6.64+0x2] ;  /* 0x0000020406087981 */ /* 0x000eb6000c1e1700 */
[----:B------:R-:W-:-:S05]  /*02a0*/  @!P0 IMAD.IADD R11, R11, 0x1, R0 ;  /* 0x000000010b0b8824 */ /* 0x000fca00078e0200 */
[----:B------:R0:W-:Y:S04]  /*02b0*/  @!P0 STG.E.U16 desc[UR4][R6.64], R11 ;  /* 0x0000000b06008986 */ /* 0x0001e8000c101504 */
[----:B------:R-:W3:Y:S04]  /*02c0*/  @!P0 LDG.E.U16 R0, desc[UR4][R4.64] ;  /* 0x0000000404008981 */ /* 0x000ee8000c1e1500 */
[----:B------:R-:W4:Y:S01]  /*02d0*/  LDG.E.U16 R9, desc[UR4][R2.64+0x2] ;  /* 0x0000020402097981 */ /* 0x000f22000c1e1500 */
[----:B---3--:R-:W-:Y:S02]  /*02e0*/  PRMT R10, R0, 0x9910, RZ ;  /* 0x00009910000a7816 */ /* 0x008fe400000000ff */
[----:B----4-:R-:W-:-:S05]  /*02f0*/  PRMT R13, R9, 0x9910, RZ ;  /* 0x00009910090d7816 */ /* 0x010fca00000000ff */
[----:B------:R-:W-:-:S05]  /*0300*/  IMAD.IADD R13, R10, 0x1, R13 ;  /* 0x000000010a0d7824 */ /* 0x000fca00078e020d */
[----:B--2---:R-:W-:Y:S02]  /*0310*/  ISETP.GE.AND P0, PT, R13, R8, PT ;  /* 0x000000080d00720c */ /* 0x004fe40003f06270 */
[----:B------:R-:W2:Y:S11]  /*0320*/  LDG.E.S16 R8, desc[UR4][R6.64+0x4] ;  /* 0x0000040406087981 */ /* 0x000eb6000c1e1700 */
[----:B------:R-:W-:-:S05]  /*0330*/  @!P0 IMAD.IADD R9, R0, 0x1, R9 ;  /* 0x0000000100098824 */ /* 0x000fca00078e0209 */
[----:B------:R1:W-:Y:S04]  /*0340*/  @!P0 STG.E.U16 desc[UR4][R6.64+0x2], R9 ;  /* 0x0000020906008986 */ /* 0x0003e8000c101504 */
[----:B------:R-:W3:Y:S04]  /*0350*/  @!P0 LDG.E.U16 R0, desc[UR4][R4.64] ;  /* 0x0000000404008981 */ /* 0x000ee8000c1e1500 */
[----:B0-----:R-:W4:Y:S01]  /*0360*/  LDG.E.U16 R11, desc[UR4][R2.64+0x4] ;  /* 0x00000404020b7981 */ /* 0x001f22000c1e1500 */
[----:B---3--:R-:W-:Y:S02]  /*0370*/  PRMT R13, R0, 0x9910, RZ ;  /* 0x00009910000d7816 */ /* 0x008fe400000000ff */
[----:B----4-:R-:W-:-:S05]  /*0380*/  PRMT R10, R11, 0x9910, RZ ;  /* 0x000099100b0a7816 */ /* 0x010fca00000000ff */
[----:B------:R-:W-:-:S05]  /*0390*/  IMAD.IADD R13, R13, 0x1, R10 ;  /* 0x000000010d0d7824 */ /* 0x000fca00078e020a */
[----:B--2---:R-:W-:Y:S02]  /*03a0*/  ISETP.GE.AND P0, PT, R13, R8, PT ;  /* 0x000000080d00720c */ /* 0x004fe40003f06270 */
[----:B------:R-:W2:Y:S11]  /*03b0*/  LDG.E.S16 R8, desc[UR4][R6.64+0x6] ;  /* 0x0000060406087981 */ /* 0x000eb6000c1e1700 */
[----:B------:R-:W-:-:S05]  /*03c0*/  @!P0 IMAD.IADD R11, R0, 0x1, R11 ;  /* 0x00000001000b8824 */ /* 0x000fca00078e020b */
[----:B------:R0:W-:Y:S04]  /*03d0*/  @!P0 STG.E.U16 desc[UR4][R6.64+0x4], R11 ;  /* 0x0000040b06008986 */ /* 0x0001e8000c101504 */
[----:B------:R-:W1:Y:S04]  /*03e0*/  @!P0 LDG.E.U16 R0, desc[UR4][R4.64] ;  /* 0x0000000404008981 */ /* 0x000e68000c1e1500 */
[----:B------:R-:W3:Y:S01]  /*03f0*/  LDG.E.U16 R13, desc[UR4][R2.64+0x6] ;  /* 0x00000604020d7981 */ /* 0x000ee2000c1e1500 */
[----:B-1----:R-:W-:Y:S02]  /*0400*/  PRMT R9, R0, 0x9910, RZ ;  /* 0x0000991000097816 */ /* 0x002fe400000000ff */
[----:B---3--:R-:W-:-:S05]  /*0410*/  PRMT R10, R13, 0x9910, RZ ;  /* 0x000099100d0a7816 */ /* 0x008fca00000000ff */
[----:B------:R-:W-:-:S05]  /*0420*/  IMAD.IADD R9, R9, 0x1, R10 ;  /* 0x0000000109097824 */ /* 0x000fca00078e020a */
[----:B--2---:R-:W-:Y:S02]  /*0430*/  ISETP.GE.AND P0, PT, R9, R8, PT ;  /* 0x000000080900720c */ /* 0x004fe40003f06270 */
[----:B------:R-:W-:-:S04]  /*0440*/  IADD3 R8, P1, PT, R4, UR6, RZ ;  /* 0x0000000604087c10 */ /* 0x000fc8000ff3e0ff */
[----:B------:R-:W-:-:S07]  /*0450*/  IADD3.X R9, PT, PT, R5, UR7, RZ, P1, !PT ;  /* 0x0000000705097c10 */ /* 0x000fce0008ffe4ff */
[----:B------:R-:W-:-:S05]  /*0460*/  @!P0 IMAD.IADD R13, R13, 0x1, R0 ;  /* 0x000000010d0d8824 */ /* 0x000fca00078e0200 */
[----:B------:R1:W-:Y:S01]  /*0470*/  @!P0 STG.E.U16 desc[UR4][R6.64+0x6], R13 ;  /* 0x0000060d06008986 */ /* 0x0003e2000c101504 */
[----:B------:R-:W-:-:S03]  /*0480*/  IADD3 R4, P0, PT, R6, UR6, RZ ;  /* 0x0000000606047c10 */ /* 0x000fc6000ff1e0ff */
[----:B------:R-:W2:Y:S04]  /*0490*/  LDG.E.U16 R0, desc[UR4][R8.64] ;  /* 0x0000000408007981 */ /* 0x000ea8000c1e1500 */
[----:B0-----:R-:W3:Y:S01]  /*04a0*/  LDG.E.U16 R11, desc[UR4][R2.64] ;  /* 0x00000004020b7981 */ /* 0x001ee2000c1e1500 */
[----:B------:R-:W-:-:S05]  /*04b0*/  IADD3.X R5, PT, PT, R7, UR7, RZ, P0, !PT ;  /* 0x0000000707057c10 */ /* 0x000fca00087fe4ff */
[----:B------:R-:W4:Y:S04]  /*04c0*/  LDG.E.S16 R10, desc[UR4][R4.64] ;  /* 0x00000004040a7981 */ /* 0x000f28000c1e1700 */
[----:B-1----:R-:W5:Y:S01]  /*04d0*/  LDG.E.S16 R6, desc[UR4][R4.64+0x2] ;  /* 0x0000020404067981 */ /* 0x002f62000c1e1700 */
[----:B--2---:R-:W-:Y:S02]  /*04e0*/  PRMT R12, R0, 0x9910, RZ ;  /* 0x00009910000c7816 */ /* 0x004fe400000000ff */
[----:B---3--:R-:W-:-:S05]  /*04f0*/  PRMT R15, R11, 0x9910, RZ ;  /* 0x000099100b0f7816 */ /* 0x008fca00000000ff */
[----:B------:R-:W-:-:S05]  /*0500*/  IMAD.IADD R15, R12, 0x1, R15 ;  /* 0x000000010c0f7824 */ /* 0x000fca00078e020f */
[----:B----4-:R-:W-:-:S13]  /*0510*/  ISETP.GE.AND P0, PT, R15, R10, PT ;  /* 0x0000000a0f00720c */ /* 0x010fda0003f06270 */
[----:B------:R-:W-:-:S05]  /*0520*/  @!P0 IMAD.IADD R11, R11, 0x1, R0 ;  /* 0x000000010b0b8824 */ /* 0x000fca00078e0200 */
[----:B------:R0:W-:Y:S04]  /*0530*/  @!P0 STG.E.U16 desc[UR4][R4.64], R11 ;  /* 0x0000000b04008986 */ /* 0x0001e8000c101504 */
[----:B------:R-:W2:Y:S04]  /*0540*/  @!P0 LDG.E.U16 R0, desc[UR4][R8.64] ;  /* 0x0000000408008981 */ /* 0x000ea8000c1e1500 */
[----:B------:R-:W3:Y:S01]  /*0550*/  LDG.E.U16 R7, desc[UR4][R2.64+0x2] ;  /* 0x0000020402077981 */ /* 0x000ee2000c1e1500 */
[----:B--2---:R-:W-:Y:S02]  /*0560*/  PRMT R10, R0, 0x9910, RZ ;  /* 0x00009910000a7816 */ /* 0x004fe400000000ff */
[----:B---3--:R-:W-:-:S05]  /*0570*/  PRMT R13, R7, 0x9910, RZ ;  /* 0x00009910070d7816 */ /* 0x008fca00000000ff */
[----:B------:R-:W-:-:S05]  /*0580*/  IMAD.IADD R13, R10, 0x1, R13 ;  /* 0x000000010a0d7824 */ /* 0x000fca00078e020d */
[----:B-----5:R-:W-:Y:S02]  /*0590*/  ISETP.GE.AND P0, PT, R13, R6, PT ;  /* 0x000000060d00720c */ /* 0x020fe40003f06270 */
        /* <DEDUP_REMOVED lines=97> */
[----:B--2---:R-:W-:-:S13]  /*0bb0*/  ISETP.GE.AND P0, PT, R9, R8, PT ;  /* 0x000000080900720c */ /* 0x004fda0003f06270 */
[----:B0-----:R-:W-:Y:S05]  /*0bc0*/  @P0 EXIT ;  /* 0x000000000000094d */ /* 0x001fea0003800000 */
[----:B------:R-:W-:-:S05]  /*0bd0*/  IMAD.IADD R3, R3, 0x1, R0 ;  /* 0x0000000103037824 */ /* 0x000fca00078e0200 */
[----:B------:R-:W-:Y:S01]  /*0be0*/  STG.E.U16 desc[UR4][R6.64+0x6], R3 ;  /* 0x0000060306007986 */ /* 0x000fe2000c101504 */
[----:B------:R-:W-:Y:S05]  /*0bf0*/  EXIT ;  /* 0x000000000000794d */ /* 0x000fea0003800000 */
.L_x_42:
        /* <DEDUP_REMOVED lines=16> */
.L_x_52:


//--------------------- .text._Z38FW_simple_kernel_vectorized_4x4_short4P6short4xxi --------------------------
	.section	.text._Z38FW_simple_kernel_vectorized_4x4_short4P6short4xxi,"ax",@progbits
	.align	128
        .global         _Z38FW_simple_kernel_vectorized_4x4_short4P6short4xxi
        .type           _Z38FW_simple_kernel_vectorized_4x4_short4P6short4xxi,@function
        .size           _Z38FW_simple_kernel_vectorized_4x4_short4P6short4xxi,(.L_x_53 - _Z38FW_simple_kernel_vectorized_4x4_short4P6short4xxi)
        .other          _Z38FW_simple_kernel_vectorized_4x4_short4P6short4xxi,@"STO_CUDA_ENTRY STV_DEFAULT"
_Z38FW_simple_kernel_vectorized_4x4_short4P6short4xxi:
.text._Z38FW_simple_kernel_vectorized_4x4_short4P6short4xxi:
        /* <DEDUP_REMOVED lines=8> */
[----:B0-----:R-:W-:-:S05]  /*0080*/  IMAD R0, R0, UR4, R3 ;  /* 0x0000000400007c24 */ /* 0x001fca000f8e0203 */
[----:B------:R-:W-:Y:S01]  /*0090*/  SHF.R.S32.HI R7, RZ, 0x1f, R0 ;  /* 0x0000001fff077819 */ /* 0x000fe20000011400 */
[----:B--2---:R-:W-:-:S05]  /*00a0*/  IMAD R5, R5, UR5, R2 ;  /* 0x0000000505057c24 */ /* 0x004fca000f8e0202 */
        /* <DEDUP_REMOVED lines=10> */
[----:B------:R-:W-:Y:S01]  /*0150*/  SHF.L.U64.HI R15, R0, 0x3, R7 ;  /* 0x00000003000f7819 */ /* 0x000fe20000010207 */
[----:B------:R-:W2:Y:S04]  /*0160*/  LDCU.64 UR4, c[0x0][0x358] ;  /* 0x00006b00ff0477ac */ /* 0x000ea80008000a00 */
[----:B------:R-:W3:Y:S01]  /*0170*/  LDC.64 R2, c[0x0][0x380] ;  /* 0x0000e000ff027b82 */ /* 0x000ee20000000a00 */
[----:B0-----:R-:W-:Y:S01]  /*0180*/  SHF.R.S32.HI R4, RZ, 0x1f, R11 ;  /* 0x0000001fff047819 */ /* 0x001fe2000001140b */
[----:B------:R-:W-:-:S04]  /*0190*/  IMAD.SHL.U32 R6, R11, 0x2, RZ ;  /* 0x000000020b067824 */ /* 0x000fc800078e00ff */
[----:B-1----:R-:W-:Y:S01]  /*01a0*/  IMAD R4, R4, UR6, RZ ;  /* 0x0000000604047c24 */ /* 0x002fe2000f8e02ff */
[----:B------:R-:W-:Y:S01]  /*01b0*/  LOP3.LUT R7, R6, 0x6, RZ, 0xc0, !PT ;  /* 0x0000000606077812 */ /* 0x000fe200078ec0ff */
[----:B---3--:R-:W-:-:S04]  /*01c0*/  IMAD.WIDE.U32 R8, R5, UR6, R2 ;  /* 0x0000000605087c25 */ /* 0x008fc8000f8e0002 */
[----:B------:R-:W-:Y:S01]  /*01d0*/  IMAD R9, R5, UR7, R9 ;  /* 0x0000000705097c24 */ /* 0x000fe2000f8e0209 */
[----:B------:R-:W-:Y:S01]  /*01e0*/  SHF.R.S32.HI R5, RZ, 0x2, R11 ;  /* 0x00000002ff057819 */ /* 0x000fe2000001140b */
[----:B------:R-:W-:-:S04]  /*01f0*/  IMAD.WIDE.U32 R2, R11, UR6, R2 ;  /* 0x000000060b027c25 */ /* 0x000fc8000f8e0002 */
[----:B------:R-:W-:Y:S02]  /*0200*/  IMAD R10, R11, UR7, R4 ;  /* 0x000000070b0a7c24 */ /* 0x000fe4000f8e0204 */
[----:B------:R-:W-:Y:S02]  /*0210*/  IMAD.SHL.U32 R11, R0, 0x8, RZ ;  /* 0x00000008000b7824 */ /* 0x000fe400078e00ff */
[----:B------:R-:W-:-:S03]  /*0220*/  IMAD.WIDE R4, R5, 0x8, R8 ;  /* 0x0000000805047825 */ /* 0x000fc600078e0208 */
[----:B------:R-:W-:Y:S02]  /*0230*/  IADD3 R2, P1, PT, R11, R2, RZ ;  /* 0x000000020b027210 */ /* 0x000fe40007f3e0ff */
[----:B------:R-:W-:Y:S02]  /*0240*/  IADD3 R4, P0, PT, R4, R7, RZ ;  /* 0x0000000704047210 */ /* 0x000fe40007f1e0ff */
[----:B------:R-:W-:Y:S02]  /*0250*/  IADD3.X R3, PT, PT, R15, R3, R10, P1, !PT ;  /* 0x000000030f037210 */ /* 0x000fe40000ffe40a */
[----:B------:R-:W-:Y:S01]  /*0260*/  IADD3 R8, P1, PT, R11, R8, RZ ;  /* 0x000000080b087210 */ /* 0x000fe20007f3e0ff */
[----:B------:R-:W-:Y:S02]  /*0270*/  IMAD.X R5, RZ, RZ, R5, P0 ;  /* 0x000000ffff057224 */ /* 0x000fe400000e0605 */
[----:B--2---:R-:W2:Y:S02]  /*0280*/  LDG.E.64 R12, desc[UR4][R2.64] ;  /* 0x00000004020c7981 */ /* 0x004ea4000c1e1b00 */
[----:B------:R-:W-:-:S02]  /*0290*/  IMAD.X R9, R9, 0x1, R15, P1 ;  /* 0x0000000109097824 */ /* 0x000fc400008e060f */
[----:B------:R0:W3:Y:S04]  /*02a0*/  LDG.E.U16 R7, desc[UR4][R4.64] ;  /* 0x0000000404077981 */ /* 0x0000e8000c1e1500 */
[----:B------:R-:W4:Y:S01]  /*02b0*/  LDG.E.64 R16, desc[UR4][R8.64] ;  /* 0x0000000408107981 */ /* 0x000f22000c1e1b00 */
[----:B0-----:R-:W-:-:S04]  /*02c0*/  IADD3 R4, P1, PT, R4, UR6, RZ ;  /* 0x0000000604047c10 */ /* 0x001fc8000ff3e0ff */
[----:B------:R-:W-:Y:S02]  /*02d0*/  IADD3.X R5, PT, PT, R5, UR7, RZ, P1, !PT ;  /* 0x0000000705057c10 */ /* 0x000fe40008ffe4ff */
[----:B--2---:R-:W-:Y:S02]  /*02e0*/  PRMT R10, R12, 0x7632, R10 ;  /* 0x000076320c0a7816 */ /* 0x004fe4000000000a */
[----:B------:R-:W-:Y:S01]  /*02f0*/  PRMT R0, R13, 0x7632, R0 ;  /* 0x000076320d007816 */ /* 0x000fe20000000000 */
[C---:B---3--:R-:W-:Y:S02]  /*0300*/  IMAD.IADD R6, R7.reuse, 0x1, R12 ;  /* 0x0000000107067824 */ /* 0x048fe400078e020c */
[----:B------:R-:W-:Y:S02]  /*0310*/  IMAD.IADD R10, R10, 0x1, R7 ;  /* 0x000000010a0a7824 */ /* 0x000fe400078e0207 */
[----:B------:R-:W-:Y:S01]  /*0320*/  IMAD.IADD R12, R7, 0x1, R13 ;  /* 0x00000001070c7824 */ /* 0x000fe200078e020d */
[----:B----4-:R-:W-:Y:S01]  /*0330*/  PRMT R14, R17, 0x7610, R14 ;  /* 0x00007610110e7816 */ /* 0x010fe2000000000e */
[--C-:B------:R-:W-:Y:S01]  /*0340*/  IMAD.IADD R0, R0, 0x1, R7.reuse ;  /* 0x0000000100007824 */ /* 0x100fe200078e0207 */
[----:B------:R-:W-:-:S02]  /*0350*/  PRMT R7, R16, 0x7632, R7 ;  /* 0x0000763210077816 */ /* 0x000fc40000000007 */
[----:B------:R-:W-:Y:S02]  /*0360*/  PRMT R17, R17, 0x7632, R17 ;  /* 0x0000763211117816 */ /* 0x000fe40000000011 */
[----:B------:R-:W-:Y:S02]  /*0370*/  VIMNMX.S16x2 R16, PT, PT, R6, R16, PT ;  /* 0x0000001006107248 */ /* 0x000fe40003fe0300 */
[----:B------:R-:W-:Y:S02]  /*0380*/  VIMNMX.S16x2 R12, PT, PT, R12, R14, PT ;  /* 0x0000000e0c0c7248 */ /* 0x000fe40003fe0300 */
[----:B------:R-:W-:Y:S02]  /*0390*/  VIMNMX.S16x2 R10, PT, PT, R10, R7, PT ;  /* 0x000000070a0a7248 */ /* 0x000fe40003fe0300 */
[----:B------:R-:W-:Y:S02]  /*03a0*/  VIMNMX.S16x2 R0, PT, PT, R0, R17, PT ;  /* 0x0000001100007248 */ /* 0x000fe40003fe0300 */
[----:B------:R-:W-:-:S02]  /*03b0*/  IADD3 R6, P0, PT, R8, UR6, RZ ;  /* 0x0000000608067c10 */ /* 0x000fc4000ff1e0ff */
[----:B------:R-:W-:Y:S02]  /*03c0*/  PRMT R16, R16, 0x5410, R10 ;  /* 0x0000541010107816 */ /* 0x000fe4000000000a */
[----:B------:R-:W-:Y:S02]  /*03d0*/  PRMT R17, R12, 0x5410, R0 ;  /* 0x000054100c117816 */ /* 0x000fe40000000000 */
[----:B------:R-:W-:-:S03]  /*03e0*/  IADD3.X R7, PT, PT, R9, UR7, RZ, P0, !PT ;  /* 0x0000000709077c10 */ /* 0x000fc600087fe4ff */
[----:B------:R0:W-:Y:S04]  /*03f0*/  STG.E.64 desc[UR4][R8.64], R16 ;  /* 0x0000001008007986 */ /* 0x0001e8000c101b04 */
[----:B------:R-:W2:Y:S04]  /*0400*/  LDG.E.64 R14, desc[UR4][R2.64] ;  /* 0x00000004020e7981 */ /* 0x000ea8000c1e1b00 */
[----:B------:R1:W3:Y:S04]  /*0410*/  LDG.E.U16 R13, desc[UR4][R4.64] ;  /* 0x00000004040d7981 */ /* 0x0002e8000c1e1500 */
[----:B------:R-:W4:Y:S01]  /*0420*/  LDG.E.64 R18, desc[UR4][R6.64] ;  /* 0x0000000406127981 */ /* 0x000f22000c1e1b00 */
[----:B0-----:R-:W-:-:S02]  /*0430*/  IADD3 R8, P0, PT, R6, UR6, RZ ;  /* 0x0000000606087c10 */ /* 0x001fc4000ff1e0ff */
[----:B-1----:R-:W-:-:S04]  /*0440*/  IADD3 R4, P1, PT, R4, UR6, RZ ;  /* 0x0000000604047c10 */ /* 0x002fc8000ff3e0ff */
[----:B------:R-:W-:Y:S02]  /*0450*/  IADD3.X R5, PT, PT, R5, UR7, RZ, P1, !PT ;  /* 0x0000000705057c10 */ /* 0x000fe40008ffe4ff */
[----:B--2---:R-:W-:Y:S02]  /*0460*/  PRMT R0, R14, 0x7632, R0 ;  /* 0x000076320e007816 */ /* 0x004fe40000000000 */
[----:B------:R-:W-:Y:S01]  /*0470*/  PRMT R11, R15, 0x7632, R11 ;  /* 0x000076320f0b7816 */ /* 0x000fe2000000000b */
[----:B---3--:R-:W-:Y:S01]  /*0480*/  IMAD.IADD R12, R13, 0x1, R15 ;  /* 0x000000010d0c7824 */ /* 0x008fe200078e020f */
[----:B----4-:R-:W-:Y:S01]  /*0490*/  PRMT R10, R19, 0x7610, R10 ;  /* 0x00007610130a7816 */ /* 0x010fe2000000000a */
[----:B------:R-:W-:Y:S01]  /*04a0*/  IMAD.IADD R14, R13, 0x1, R14 ;  /* 0x000000010d0e7824 */ /* 0x000fe200078e020e */
[----:B------:R-:W-:Y:S01]  /*04b0*/  PRMT R20, R19, 0x7632, R20 ;  /* 0x0000763213147816 */ /* 0x000fe20000000014 */
[--C-:B------:R-:W-:Y:S01]  /*04c0*/  IMAD.IADD R0, R0, 0x1, R13.reuse ;  /* 0x0000000100007824 */ /* 0x100fe200078e020d */
[----:B------:R-:W-:Y:S01]  /*04d0*/  VIMNMX.S16x2 R12, PT, PT, R12, R10, PT ;  /* 0x0000000a0c0c7248 */ /* 0x000fe20003fe0300 */
[----:B------:R-:W-:Y:S01]  /*04e0*/  IMAD.IADD R10, R11, 0x1, R13 ;  /* 0x000000010b0a7824 */ /* 0x000fe200078e020d */
[----:B------:R-:W-:-:S02]  /*04f0*/  PRMT R9, R18, 0x7632, R9 ;  /* 0x0000763212097816 */ /* 0x000fc40000000009 */
[----:B------:R-:W-:Y:S02]  /*0500*/  VIMNMX.S16x2 R14, PT, PT, R14, R18, PT ;  /* 0x000000120e0e7248 */ /* 0x000fe40003fe0300 */
[----:B------:R-:W-:Y:S02]  /*0510*/  VIMNMX.S16x2 R0, PT, PT, R0, R9, PT ;  /* 0x0000000900007248 */ /* 0x000fe40003fe0300 */
[----:B------:R-:W-:Y:S02]  /*0520*/  VIMNMX.S16x2 R10, PT, PT, R10, R20, PT ;  /* 0x000000140a0a7248 */ /* 0x000fe40003fe0300 */
[----:B------:R-:W-:Y:S02]  /*0530*/  PRMT R16, R14, 0x5410, R0 ;  /* 0x000054100e107816 */ /* 0x000fe40000000000 */
[----:B------:R-:W-:Y:S02]  /*0540*/  PRMT R17, R12, 0x5410, R10 ;  /* 0x000054100c117816 */ /* 0x000fe4000000000a */
[----:B------:R-:W-:-:S03]  /*0550*/  IADD3.X R9, PT, PT, R7, UR7, RZ, P0, !PT ;  /* 0x0000000707097c10 */ /* 0x000fc600087fe4ff */
[----:B------:R0:W-:Y:S04]  /*0560*/  STG.E.64 desc[UR4][R6.64], R16 ;  /* 0x0000001006007986 */ /* 0x0001e8000c101b04 */
[----:B------:R-:W2:Y:S04]  /*0570*/  LDG.E.64 R14, desc[UR4][R2.64] ;  /* 0x00000004020e7981 */ /* 0x000ea8000c1e1b00 */
[----:B------:R1:W3:Y:S04]  /*0580*/  LDG.E.U16 R13, desc[UR4][R4.64] ;  /* 0x00000004040d7981 */ /* 0x0002e8000c1e1500 */
[----:B------:R-:W4:Y:S01]  /*0590*/  LDG.E.64 R18, desc[UR4][R8.64] ;  /* 0x0000000408127981 */ /* 0x000f22000c1e1b00 */
[----:B-1----:R-:W-:-:S04]  /*05a0*/  IADD3 R4, P1, PT, R4, UR6, RZ ;  /* 0x0000000604047c10 */ /* 0x002fc8000ff3e0ff */
[----:B------:R-:W-:Y:S02]  /*05b0*/  IADD3.X R5, PT, PT, R5, UR7, RZ, P1, !PT ;  /* 0x0000000705057c10 */ /* 0x000fe40008ffe4ff */
[----:B--2---:R-:W-:Y:S02]  /*05c0*/  PRMT R0, R14, 0x7632, R0 ;  /* 0x000076320e007816 */ /* 0x004fe40000000000 */
[----:B------:R-:W-:Y:S01]  /*05d0*/  PRMT R11, R15, 0x7632, R11 ;  /* 0x000076320f0b7816 */ /* 0x000fe2000000000b */
[C---:B---3--:R-:W-:Y:S02]  /*05e0*/  IMAD.IADD R14, R13.reuse, 0x1, R14 ;  /* 0x000000010d0e7824 */ /* 0x048fe400078e020e */
[----:B------:R-:W-:Y:S02]  /*05f0*/  IMAD.IADD R12, R13, 0x1, R15 ;  /* 0x000000010d0c7824 */ /* 0x000fe400078e020f */
[--C-:B------:R-:W-:Y:S01]  /*0600*/  IMAD.IADD R0, R0, 0x1, R13.reuse ;  /* 0x0000000100007824 */ /* 0x100fe200078e020d */
[----:B----4-:R-:W-:Y:S01]  /*0610*/  PRMT R20, R19, 0x7632, R20 ;  /* 0x0000763213147816 */ /* 0x010fe20000000014 */
[----:B0-----:R-:W-:Y:S01]  /*0620*/  IMAD.IADD R6, R11, 0x1, R13 ;  /* 0x000000010b067824 */ /* 0x001fe200078e020d */
[----:B------:R-:W-:-:S02]  /*0630*/  PRMT R10, R19, 0x7610, R10 ;  /* 0x00007610130a7816 */ /* 0x000fc4000000000a */
[----:B------:R-:W-:Y:S02]  /*0640*/  PRMT R7, R18, 0x7632, R7 ;  /* 0x0000763212077816 */ /* 0x000fe40000000007 */
[----:B------:R-:W-:Y:S02]  /*0650*/  VIMNMX.S16x2 R14, PT, PT, R14, R18, PT ;  /* 0x000000120e0e7248 */ /* 0x000fe40003fe0300 */
[----:B------:R-:W-:Y:S02]  /*0660*/  VIMNMX.S16x2 R12, PT, PT, R12, R10, PT ;  /* 0x0000000a0c0c7248 */ /* 0x000fe40003fe0300 */
[----:B------:R-:W-:Y:S02]  /*0670*/  VIMNMX.S16x2 R7, PT, PT, R0, R7, PT ;  /* 0x0000000700077248 */ /* 0x000fe40003fe0300 */
[----:B------:R-:W-:Y:S02]  /*0680*/  VIMNMX.S16x2 R6, PT, PT, R6, R20, PT ;  /* 0x0000001406067248 */ /* 0x000fe40003fe0300 */
[----:B------:R-:W-:-:S02]  /*0690*/  PRMT R16, R14, 0x5410, R7 ;  /* 0x000054100e107816 */ /* 0x000fc40000000007 */
[----:B------:R-:W-:Y:S02]  /*06a0*/  PRMT R17, R12, 0x5410, R6 ;  /* 0x000054100c117816 */ /* 0x000fe40000000006 */
[----:B------:R-:W-:-:S03]  /*06b0*/  IADD3 R10, P0, PT, R8, UR6, RZ ;  /* 0x00000006080a7c10 */ /* 0x000fc6000ff1e0ff */
[----:B------:R-:W-:Y:S01]  /*06c0*/  STG.E.64 desc[UR4][R8.64], R16 ;  /* 0x0000001008007986 */ /* 0x000fe2000c101b04 */
[----:B------:R-:W-:-:S03]  /*06d0*/  IADD3.X R11, PT, PT, R9, UR7, RZ, P0, !PT ;  /* 0x00000007090b7c10 */ /* 0x000fc600087fe4ff */
[----:B------:R-:W2:Y:S04]  /*06e0*/  LDG.E.64 R2, desc[UR4][R2.64] ;  /* 0x0000000402027981 */ /* 0x000ea8000c1e1b00 */
[----:B------:R-:W3:Y:S04]  /*06f0*/  LDG.E.U16 R5, desc[UR4][R4.64] ;  /* 0x0000000404057981 */ /* 0x000ee8000c1e1500 */
[----:B------:R-:W4:Y:S01]  /*0700*/  LDG.E.64 R18, desc[UR4][R10.64] ;  /* 0x000000040a127981 */ /* 0x000f22000c1e1b00 */
[----:B--2---:R-:W-:Y:S02]  /*0710*/  PRMT R0, R2, 0x7632, R0 ;  /* 0x0000763202007816 */ /* 0x004fe40000000000 */
[----:B------:R-:W-:Y:S01]  /*0720*/  PRMT R6, R3, 0x7632, R6 ;  /* 0x0000763203067816 */ /* 0x000fe20000000006 */
[----:B---3--:R-:W-:-:S02]  /*0730*/  IMAD.IADD R12, R5, 0x1, R2 ;  /* 0x00000001050c7824 */ /* 0x008fc400078e0202 */
[----:B------:R-:W-:Y:S02]  /*0740*/  IMAD.IADD R14, R5, 0x1, R3 ;  /* 0x00000001050e7824 */ /* 0x000fe400078e0203 */
[--C-:B------:R-:W-:Y:S01]  /*0750*/  IMAD.IADD R0, R0, 0x1, R5.reuse ;  /* 0x0000000100007824 */ /* 0x100fe200078e0205 */
[C---:B----4-:R-:W-:Y:S01]  /*0760*/  PRMT R20, R19.reuse, 0x7610, R20 ;  /* 0x0000761013147816 */ /* 0x050fe20000000014 */
        /* <DEDUP_REMOVED lines=9> */
[----:B------:R-:W-:Y:S01]  /*0800*/  STG.E.64 desc[UR4][R10.64], R12 ;  /* 0x0000000c0a007986 */ /* 0x000fe2000c101b04 */
[----:B------:R-:W-:Y:S05]  /*0810*/  EXIT ;  /* 0x000000000000794d */ /* 0x000fea0003800000 */
.L_x_43:
        /* <DEDUP_REMOVED lines=14> */
.L_x_53:


//--------------------- .text._Z27FW_simple_kernel_vectorizedP6short4xxi --------------------------
	.section	.text._Z27FW_simple_kernel_vectorizedP6short4xxi,"ax",@progbits
	.align	128
        .global         _Z27FW_simple_kernel_vectorizedP6short4xxi
        .type           _Z27FW_simple_kernel_vectorizedP6short4xxi,@function
        .size           _Z27FW_simple_kernel_vectorizedP6short4xxi,(.L_x_54 - _Z27FW_simple_kernel_vectorizedP6short4xxi)
        .other          _Z27FW_simple_kernel_vectorizedP6short4xxi,@"STO_CUDA_ENTRY STV_DEFAULT"
_Z27FW_simple_kernel_vectorizedP6short4xxi:
.text._Z27FW_simple_kernel_vectorizedP6short4xxi:
[----:B------:R-:W-:Y:S01]  /*0000*/  LDC R1, c[0x0][0x37c] ;  /* 0x0000df00ff017b82 */ /* 0x000fe20000000800 */
[----:B------:R-:W0:Y:S07]  /*0010*/  S2R R2, SR_TID.Y ;  /* 0x0000000000027919 */ /* 0x000e2e0000002200 */
[----:B------:R-:W1:Y:S01]  /*0020*/  LDC R0, c[0x0][0x360] ;  /* 0x0000d800ff007b82 */ /* 0x000e620000000800 */
[----:B------:R-:W2:Y:S01]  /*0030*/  LDCU.64 UR10, c[0x0][0x390] ;  /* 0x00007200ff0a77ac */ /* 0x000ea20008000a00 */
[----:B------:R-:W1:Y:S01]  /*0040*/  S2R R3, SR_TID.X ;  /* 0x0000000000037919 */ /* 0x000e620000002100 */
[----:B------:R-:W3:Y:S05]  /*0050*/  LDCU.64 UR8, c[0x0][0x388] ;  /* 0x00007100ff0877ac */ /* 0x000eea0008000a00 */
[----:B------:R-:W0:Y:S08]  /*0060*/  S2UR UR5, SR_CTAID.Y ;  /* 0x00000000000579c3 */ /* 0x000e300000002600 */
[----:B------:R-:W0:Y:S01]  /*0070*/  LDC R5, c[0x0][0x364] ;  /* 0x0000d900ff057b82 */ /* 0x000e220000000800 */
[----:B--2---:R-:W-:-:S02]  /*0080*/  USHF.L.U64.HI UR7, UR10, 0x2, UR11 ;  /* 0x000000020a077899 */ /* 0x004fc4000801020b */
[----:B------:R-:W-:-:S05]  /*0090*/  USHF.L.U32 UR6, UR10, 0x2, URZ ;  /* 0x000000020a067899 */ /* 0x000fca00080006ff */
[----:B------:R-:W1:Y:S08]  /*00a0*/  S2UR UR4, SR_CTAID.X ;  /* 0x00000000000479c3 */ /* 0x000e700000002500 */
[----:B------:R-:W2:Y:S08]  /*00b0*/  LDC R15, c[0x0][0x398] ;  /* 0x0000e600ff0f7b82 */ /* 0x000eb00000000800 */
[----:B------:R-:W4:Y:S01]  /*00c0*/  LDC.64 R6, c[0x0][0x380] ;  /* 0x0000e000ff067b82 */ /* 0x000f220000000a00 */
[----:B0-----:R-:W-:-:S02]  /*00d0*/  IMAD R5, R5, UR5, R2 ;  /* 0x0000000505057c24 */ /* 0x001fc4000f8e0202 */
[----:B------:R-:W-:-:S03]  /*00e0*/  IMAD.U32 R2, RZ, RZ, UR7 ;  /* 0x00000007ff027e24 */ /* 0x000fc6000f8e00ff */
[----:B------:R-:W-:Y:S01]  /*00f0*/  ISETP.LT.U32.AND P0, PT, R5, UR6, PT ;  /* 0x0000000605007c0c */ /* 0x000fe2000bf01070 */
[----:B-1----:R-:W-:-:S03]  /*0100*/  IMAD R0, R0, UR4, R3 ;  /* 0x0000000400007c24 */ /* 0x002fc6000f8e0203 */
[----:B------:R-:W-:Y:S02]  /*0110*/  ISETP.GT.AND.EX P0, PT, R2, RZ, PT, P0 ;  /* 0x000000ff0200720c */ /* 0x000fe40003f04300 */
[----:B------:R-:W-:Y:S02]  /*0120*/  ISETP.GE.U32.AND P1, PT, R0, UR10, PT ;  /* 0x0000000a00007c0c */ /* 0x000fe4000bf26070 */
[----:B------:R-:W-:Y:S02]  /*0130*/  SHF.R.S32.HI R11, RZ, 0x1f, R0 ;  /* 0x0000001fff0b7819 */ /* 0x000fe40000011400 */
[----:B--2---:R-:W-:Y:S02]  /*0140*/  SHF.R.S32.HI R4, RZ, 0x1f, R15 ;  /* 0x0000001fff047819 */ /* 0x004fe4000001140f */
[----:B------:R-:W-:-:S03]  /*0150*/  ISETP.GE.OR.EX P0, PT, R11, UR11, !P0, P1 ;  /* 0x0000000b0b007c0c */ /* 0x000fc6000c706710 */
[----:B---3--:R-:W-:Y:S02]  /*0160*/  IMAD R4, R4, UR8, RZ ;  /* 0x0000000804047c24 */ /* 0x008fe4000f8e02ff */
[----:B----4-:R-:W-:-:S04]  /*0170*/  IMAD.WIDE.U32 R2, R5, UR8, R6 ;  /* 0x0000000805027c25 */ /* 0x010fc8000f8e0006 */
[----:B------:R-:W-:-:S04]  /*0180*/  IMAD.WIDE.U32 R6, R15, UR8, R6 ;  /* 0x000000080f067c25 */ /* 0x000fc8000f8e0006 */
[----:B------:R-:W-:Y:S02]  /*0190*/  IMAD R5, R5, UR9, R3 ;  /* 0x0000000905057c24 */ /* 0x000fe4000f8e0203 */
[----:B------:R-:W-:Y:S01]  /*01a0*/  IMAD R10, R15, UR9, R4 ;  /* 0x000000090f0a7c24 */ /* 0x000fe2000f8e0204 */
[----:B------:R-:W-:Y:S06]  /*01b0*/  @P0 EXIT ;  /* 0x000000000000094d */ /* 0x000fec0003800000 */
[----:B------:R-:W0:Y:S01]  /*01c0*/  LDCU.64 UR4, c[0x0][0x358] ;  /* 0x00006b00ff0477ac */ /* 0x000e220008000a00 */
[----:B------:R-:W-:Y:S01]  /*01d0*/  SHF.R.S32.HI R9, RZ, 0x2, R15 ;  /* 0x00000002ff097819 */ /* 0x000fe2000001140f */
[----:B------:R-:W-:Y:S01]  /*01e0*/  IMAD.SHL.U32 R3, R15, 0x2, RZ ;  /* 0x000000020f037824 */ /* 0x000fe200078e00ff */
[C---:B------:R-:W-:Y:S01]  /*01f0*/  SHF.L.U64.HI R13, R0.reuse, 0x3, R11 ;  /* 0x00000003000d7819 */ /* 0x040fe2000001020b */
[----:B------:R-:W-:Y:S02]  /*0200*/  IMAD.SHL.U32 R11, R0, 0x8, RZ ;  /* 0x00000008000b7824 */ /* 0x000fe400078e00ff */
[----:B------:R-:W-:Y:S01]  /*0210*/  IMAD.MOV.U32 R4, RZ, RZ, R2 ;  /* 0x000000ffff047224 */ /* 0x000fe200078e0002 */
[----:B------:R-:W-:Y:S02]  /*0220*/  LOP3.LUT R3, R3, 0x6, RZ, 0xc0, !PT ;  /* 0x0000000603037812 */ /* 0x000fe400078ec0ff */
[----:B------:R-:W-:Y:S01]  /*0230*/  IADD3 R6, P1, PT, R11, R6, RZ ;  /* 0x000000060b067210 */ /* 0x000fe20007f3e0ff */
[----:B------:R-:W-:-:S03]  /*0240*/  IMAD.WIDE R8, R9, 0x8, R4 ;  /* 0x0000000809087825 */ /* 0x000fc600078e0204 */
[----:B------:R-:W-:Y:S02]  /*0250*/  IADD3.X R7, PT, PT, R13, R7, R10, P1, !PT ;  /* 0x000000070d077210 */ /* 0x000fe40000ffe40a */
[----:B------:R-:W-:Y:S02]  /*0260*/  IADD3 R8, P0, PT, R8, R3, RZ ;  /* 0x0000000308087210 */ /* 0x000fe40007f1e0ff */
[----:B------:R-:W-:Y:S02]  /*0270*/  IADD3 R2, P1, PT, R11, R2, RZ ;  /* 0x000000020b027210 */ /* 0x000fe40007f3e0ff */
[----:B0-----:R-:W2:Y:S01]  /*0280*/  LDG.E.64 R6, desc[UR4][R6.64] ;  /* 0x0000000406067981 */ /* 0x001ea2000c1e1b00 */
[----:B------:R-:W-:Y:S02]  /*0290*/  IMAD.X R9, RZ, RZ, R9, P0 ;  /* 0x000000ffff097224 */ /* 0x000fe400000e0609 */
[----:B------:R-:W-:-:S04]  /*02a0*/  IMAD.X R3, R13, 0x1, R5, P1 ;  /* 0x000000010d037824 */ /* 0x000fc800008e0605 */
[----:B------:R-:W3:Y:S04]  /*02b0*/  LDG.E.U16 R9, desc[UR4][R8.64] ;  /* 0x0000000408097981 */ /* 0x000ee8000c1e1500 */
[----:B------:R-:W4:Y:S01]  /*02c0*/  LDG.E.64 R14, desc[UR4][R2.64] ;  /* 0x00000004020e7981 */ /* 0x000f22000c1e1b00 */
[----:B--2---:R-:W-:Y:S02]  /*02d0*/  PRMT R0, R6, 0x7632, R0 ;  /* 0x0000763206007816 */ /* 0x004fe40000000000 */
[----:B------:R-:W-:Y:S01]  /*02e0*/  PRMT R4, R7, 0x7632, R4 ;  /* 0x0000763207047816 */ /* 0x000fe20000000004 */
[----:B---3--:R-:W-:Y:S02]  /*02f0*/  IMAD.IADD R10, R9, 0x1, R6 ;  /* 0x00000001090a7824 */ /* 0x008fe400078e0206 */
[----:B------:R-:W-:-:S02]  /*0300*/  IMAD.IADD R0, R0, 0x1, R9 ;  /* 0x0000000100007824 */ /* 0x000fc400078e0209 */
[----:B------:R-:W-:Y:S01]  /*0310*/  IMAD.IADD R12, R9, 0x1, R7 ;  /* 0x00000001090c7824 */ /* 0x000fe200078e0207 */
[C---:B----4-:R-:W-:Y:S01]  /*0320*/  PRMT R16, R15.reuse, 0x7610, R16 ;  /* 0x000076100f107816 */ /* 0x050fe20000000010 */
[----:B------:R-:W-:Y:S01]  /*0330*/  IMAD.IADD R4, R4, 0x1, R9 ;  /* 0x0000000104047824 */ /* 0x000fe200078e0209 */
[----:B------:R-:W-:Y:S02]  /*0340*/  PRMT R5, R14, 0x7632, R5 ;  /* 0x000076320e057816 */ /* 0x000fe40000000005 */
[----:B------:R-:W-:Y:S02]  /*0350*/  PRMT R6, R15, 0x7632, R6 ;  /* 0x000076320f067816 */ /* 0x000fe40000000006 */
[----:B------:R-:W-:Y:S02]  /*0360*/  VIMNMX.S16x2 R10, PT, PT, R10, R14, PT ;  /* 0x0000000e0a0a7248 */ /* 0x000fe40003fe0300 */
[----:B------:R-:W-:Y:S02]  /*0370*/  VIMNMX.S16x2 R12, PT, PT, R12, R16, PT ;  /* 0x000000100c0c7248 */ /* 0x000fe40003fe0300 */
[----:B------:R-:W-:-:S02]  /*0380*/  VIMNMX.S16x2 R5, PT, PT, R0, R5, PT ;  /* 0x0000000500057248 */ /* 0x000fc40003fe0300 */
[----:B------:R-:W-:Y:S02]  /*0390*/  VIMNMX.S16x2 R6, PT, PT, R4, R6, PT ;  /* 0x0000000604067248 */ /* 0x000fe40003fe0300 */
[----:B------:R-:W-:Y:S02]  /*03a0*/  PRMT R10, R10, 0x5410, R5 ;  /* 0x000054100a0a7816 */ /* 0x000fe40000000005 */
[----:B------:R-:W-:-:S05]  /*03b0*/  PRMT R11, R12, 0x5410, R6 ;  /* 0x000054100c0b7816 */ /* 0x000fca0000000006 */
[----:B------:R-:W-:Y:S01]  /*03c0*/  STG.E.64 desc[UR4][R2.64], R10 ;  /* 0x0000000a02007986 */ /* 0x000fe2000c101b04 */
[----:B------:R-:W-:Y:S05]  /*03d0*/  EXIT ;  /* 0x000000000000794d */ /* 0x000fea0003800000 */
.L_x_44:
        /* <DEDUP_REMOVED lines=10> */
.L_x_54:


//--------------------- .text._Z16FW_simple_kernelPsxxi --------------------------
	.section	.text._Z16FW_simple_kernelPsxxi,"ax",@progbits
	.align	128
        .global         _Z16FW_simple_kernelPsxxi
        .type           _Z16FW_simple_kernelPsxxi,@function
        .size           _Z16FW_simple_kernelPsxxi,(.L_x_55 - _Z16FW_simple_kernelPsxxi)
        .other          _Z16FW_simple_kernelPsxxi,@"STO_CUDA_ENTRY STV_DEFAULT"
_Z16FW_simple_kernelPsxxi:
.text._Z16FW_simple_kernelPsxxi:
        /* <DEDUP_REMOVED lines=8> */
[----:B0-----:R-:W-:-:S07]  /*0080*/  IMAD R0, R0, UR4, R3 ;  /* 0x0000000400007c24 */ /* 0x001fce000f8e0203 */
[----:B------:R-:W0:Y:S01]  /*0090*/  LDC R13, c[0x0][0x398] ;  /* 0x0000e600ff0d7b82 */ /* 0x000e220000000800 */
[----:B------:R-:W-:-:S07]  /*00a0*/  SHF.R.S32.HI R9, RZ, 0x1f, R0 ;  /* 0x0000001fff097819 */ /* 0x000fce0000011400 */
[----:B------:R-:W3:Y:S01]  /*00b0*/  LDC.64 R4, c[0x0][0x380] ;  /* 0x0000e000ff047b82 */ /* 0x000ee20000000a00 */
[----:B--2---:R-:W-:Y:S01]  /*00c0*/  IMAD R7, R7, UR5, R2 ;  /* 0x0000000507077c24 */ /* 0x004fe2000f8e0202 */
[----:B------:R-:W2:Y:S04]  /*00d0*/  LDCU.64 UR4, c[0x0][0x388] ;  /* 0x00007100ff0477ac */ /* 0x000ea80008000a00 */
[----:B------:R-:W-:-:S04]  /*00e0*/  ISETP.GT.U32.AND P0, PT, R7, R0, PT ;  /* 0x000000000700720c */ /* 0x000fc80003f04070 */
[----:B------:R-:W-:Y:S02]  /*00f0*/  ISETP.GT.AND.EX P0, PT, RZ, R9, PT, P0 ;  /* 0x00000009ff00720c */ /* 0x000fe40003f04300 */
[----:B0-----:R-:W-:Y:S02]  /*0100*/  SHF.R.S32.HI R8, RZ, 0x1f, R13 ;  /* 0x0000001fff087819 */ /* 0x001fe4000001140d */
[----:B------:R-:W-:-:S04]  /*0110*/  SEL R2, R7, R0, P0 ;  /* 0x0000000007027207 */ /* 0x000fc80000000000 */
[----:B-1----:R-:W-:Y:S02]  /*0120*/  ISETP.GE.U32.AND P1, PT, R2, UR6, PT ;  /* 0x0000000602007c0c */ /* 0x002fe4000bf26070 */
[----:B------:R-:W-:Y:S01]  /*0130*/  SEL R2, R9, RZ, !P0 ;  /* 0x000000ff09027207 */ /* 0x000fe20004000000 */
[----:B--2---:R-:W-:-:S03]  /*0140*/  IMAD R6, R8, UR4, RZ ;  /* 0x0000000408067c24 */ /* 0x004fc6000f8e02ff */
[----:B------:R-:W-:Y:S01]  /*0150*/  ISETP.GE.AND.EX P0, PT, R2, UR7, PT, P1 ;  /* 0x0000000702007c0c */ /* 0x000fe2000bf06310 */
[----:B---3--:R-:W-:-:S04]  /*0160*/  IMAD.WIDE.U32 R2, R7, UR4, R4 ;  /* 0x0000000407027c25 */ /* 0x008fc8000f8e0004 */
[----:B------:R-:W-:-:S04]  /*0170*/  IMAD.WIDE.U32 R4, R13, UR4, R4 ;  /* 0x000000040d047c25 */ /* 0x000fc8000f8e0004 */
[----:B------:R-:W-:Y:S02]  /*0180*/  IMAD R10, R7, UR5, R3 ;  /* 0x00000005070a7c24 */ /* 0x000fe4000f8e0203 */
[----:B------:R-:W-:Y:S02]  /*0190*/  IMAD R11, R13, UR5, R6 ;  /* 0x000000050d0b7c24 */ /* 0x000fe4000f8e0206 */
[----:B------:R-:W-:Y:S05]  /*01a0*/  @P0 EXIT ;  /* 0x000000000000094d */ /* 0x000fea0003800000 */
[----:B------:R-:W0:Y:S01]  /*01b0*/  LDCU.64 UR4, c[0x0][0x358] ;  /* 0x00006b00ff0477ac */ /* 0x000e220008000a00 */
[C---:B------:R-:W-:Y:S01]  /*01c0*/  IMAD.SHL.U32 R3, R0.reuse, 0x2, RZ ;  /* 0x0000000200037824 */ /* 0x040fe200078e00ff */
[----:B------:R-:W-:Y:S02]  /*01d0*/  SHF.L.U64.HI R9, R0, 0x1, R9 ;  /* 0x0000000100097819 */ /* 0x000fe40000010209 */
[----:B------:R-:W-:Y:S02]  /*01e0*/  LEA R6, P0, R13, R2, 0x1 ;  /* 0x000000020d067211 */ /* 0x000fe400078008ff */
[----:B------:R-:W-:Y:S02]  /*01f0*/  IADD3 R4, P1, PT, R3, R4, RZ ;  /* 0x0000000403047210 */ /* 0x000fe40007f3e0ff */
[----:B------:R-:W-:Y:S02]  /*0200*/  LEA.HI.X R7, R13, R10, R8, 0x1, P0 ;  /* 0x0000000a0d077211 */ /* 0x000fe400000f0c08 */
[----:B------:R-:W-:-:S02]  /*0210*/  IADD3.X R5, PT, PT, R9, R5, R11, P1, !PT ;  /* 0x0000000509057210 */ /* 0x000fc40000ffe40b */
[----:B------:R-:W-:Y:S01]  /*0220*/  IADD3 R2, P0, PT, R3, R2, RZ ;  /* 0x0000000203027210 */ /* 0x000fe20007f1e0ff */
[----:B0-----:R-:W2:Y:S04]  /*0230*/  LDG.E.U16 R6, desc[UR4][R6.64] ;  /* 0x0000000406067981 */ /* 0x001ea8000c1e1500 */
[----:B------:R-:W3:Y:S01]  /*0240*/  LDG.E.U16 R5, desc[UR4][R4.64] ;  /* 0x0000000404057981 */ /* 0x000ee2000c1e1500 */
[----:B------:R-:W-:-:S05]  /*0250*/  IMAD.X R3, R9, 0x1, R10, P0 ;  /* 0x0000000109037824 */ /* 0x000fca00000e060a */
[----:B------:R-:W4:Y:S01]  /*0260*/  LDG.E.S16 R0, desc[UR4][R2.64] ;  /* 0x0000000402007981 */ /* 0x000f22000c1e1700 */
[----:B--2---:R-:W-:Y:S02]  /*0270*/  PRMT R8, R6, 0x9910, RZ ;  /* 0x0000991006087816 */ /* 0x004fe400000000ff */
[----:B---3--:R-:W-:-:S05]  /*0280*/  PRMT R9, R5, 0x9910, RZ ;  /* 0x0000991005097816 */ /* 0x008fca00000000ff */
[----:B------:R-:W-:-:S05]  /*0290*/  IMAD.IADD R9, R8, 0x1, R9 ;  /* 0x0000000108097824 */ /* 0x000fca00078e0209 */
[----:B----4-:R-:W-:-:S13]  /*02a0*/  ISETP.GE.AND P0, PT, R9, R0, PT ;  /* 0x000000000900720c */ /* 0x010fda0003f06270 */
[----:B------:R-:W-:Y:S05]  /*02b0*/  @P0 EXIT ;  /* 0x000000000000094d */ /* 0x000fea0003800000 */
[----:B------:R-:W-:-:S05]  /*02c0*/  IMAD.IADD R5, R6, 0x1, R5 ;  /* 0x0000000106057824 */ /* 0x000fca00078e0205 */
[----:B------:R-:W-:Y:S01]  /*02d0*/  STG.E.U16 desc[UR4][R2.64], R5 ;  /* 0x0000000502007986 */ /* 0x000fe2000c101504 */
[----:B------:R-:W-:Y:S05]  /*02e0*/  EXIT ;  /* 0x000000000000794d */ /* 0x000fea0003800000 */
.L_x_45:
        /* <DEDUP_REMOVED lines=9> */
.L_x_55:


//--------------------- .nv.shared._Z28blocked_FW_phase3_vectorizedPsxxii --------------------------
	.section	.nv.shared._Z28blocked_FW_phase3_vectorizedPsxxii,"aw",@nobits
	.sectionflags	@""
	.align	16
	.zero		1024


//--------------------- .nv.shared.reserved.0     --------------------------
	.section	.nv.shared.reserved.0,"aw",@nobits
	.weak		__nv_reservedSMEM_offset_0_alias
	.size		__nv_reservedSMEM_offset_0_alias, 0, 64
	.other		__nv_reservedSMEM_offset_0_alias,@"STO_CUDA_RESERVED_SHARED STV_DEFAULT"
__nv_reservedSMEM_offset_0_alias:
	.zero		0
	.zero		64


//--------------------- .nv.shared._Z17blocked_FW_phase3Psxxii --------------------------
	.section	.nv.shared._Z17blocked_FW_phase3Psxxii,"aw",@nobits
	.sectionflags	@""
	.align	16
	.zero		1024


//--------------------- .nv.shared._Z28blocked_FW_phase2_vectorizedPsxxii --------------------------
	.section	.nv.shared._Z28blocked_FW_phase2_vectorizedPsxxii,"aw",@nobits
	.sectionflags	@""
	.align	16
	.zero		1024


//--------------------- .nv.shared._Z17blocked_FW_phase2Psxxii --------------------------
	.section	.nv.shared._Z17blocked_FW_phase2Psxxii,"aw",@nobits
	.sectionflags	@""
	.align	16
	.zero		1024


//--------------------- .nv.shared._Z28blocked_FW_phase1_vectorizedPsxxii --------------------------
	.section	.nv.shared._Z28blocked_FW_phase1_vectorizedPsxxii,"aw",@nobits
	.sectionflags	@""
	.align	16
	.zero		1024


//--------------------- .nv.shared._Z17blocked_FW_phase1Psxxii --------------------------
	.section	.nv.shared._Z17blocked_FW_phase1Psxxii,"aw",@nobits
	.sectionflags	@""
	.align	16
	.zero		1024


//--------------------- .nv.shared._Z31FW_simple_kernel_vectorized_4x4Psxxi --------------------------
	.section	.nv.shared._Z31FW_simple_kernel_vectorized_4x4Psxxi,"aw",@nobits
	.sectionflags	@""
	.align	16
	.zero		1024


//--------------------- .nv.shared._Z38FW_simple_kernel_vectorized_4x4_short4P6short4xxi --------------------------
	.section	.nv.shared._Z38FW_simple_kernel_vectorized_4x4_short4P6short4xxi,"aw",@nobits
	.sectionflags	@""
	.align	16
	.zero		1024


//--------------------- .nv.shared._Z27FW_simple_kernel_vectorizedP6short4xxi --------------------------
	.section	.nv.shared._Z27FW_simple_kernel_vectorizedP6short4xxi,"aw",@nobits
	.sectionflags	@""
	.align	16
	.zero		1024


//--------------------- .nv.shared._Z16FW_simple_kernelPsxxi --------------------------
	.section	.nv.shared._Z16FW_simple_kernelPsxxi,"aw",@nobits
	.sectionflags	@""
	.align	16
	.zero		1024


//--------------------- .nv.constant0._Z28blocked_FW_phase3_vectorizedPsxxii --------------------------
	.section	.nv.constant0._Z28blocked_FW_phase3_vectorizedPsxxii,"a",@progbits
	.sectionflags	@""
	.align	4
.nv.constant0._Z28blocked_FW_phase3_vectorizedPsxxii:
	.zero		928


//--------------------- .nv.constant0._Z17blocked_FW_phase3Psxxii --------------------------
	.section	.nv.constant0._Z17blocked_FW_phase3Psxxii,"a",@progbits
	.sectionflags	@""
	.align	4
.nv.constant0._Z17blocked_FW_phase3Psxxii:
	.zero		928


//--------------------- .nv.constant0._Z28blocked_FW_phase2_vectorizedPsxxii --------------------------
	.section	.nv.constant0._Z28blocked_FW_phase2_vectorizedPsxxii,"a",@progbits
	.sectionflags	@""
	.align	4
.nv.constant0._Z28blocked_FW_phase2_vectorizedPsxxii:
	.zero		928


//--------------------- .nv.constant0._Z17blocked_FW_phase2Psxxii --------------------------
	.section	.nv.constant0._Z17blocked_FW_phase2Psxxii,"a",@progbits
	.sectionflags	@""
	.align	4
.nv.constant0._Z17blocked_FW_phase2Psxxii:
	.zero		928


//--------------------- .nv.constant0._Z28blocked_FW_phase1_vectorizedPsxxii --------------------------
	.section	.nv.constant0._Z28blocked_FW_phase1_vectorizedPsxxii,"a",@progbits
	.sectionflags	@""
	.align	4
.nv.constant0._Z28blocked_FW_phase1_vectorizedPsxxii:
	.zero		928


//--------------------- .nv.constant0._Z17blocked_FW_phase1Psxxii --------------------------
	.section	.nv.constant0._Z17blocked_FW_phase1Psxxii,"a",@progbits
	.sectionflags	@""
	.align	4
.nv.constant0._Z17blocked_FW_phase1Psxxii:
	.zero		928


//--------------------- .nv.constant0._Z31FW_simple_kernel_vectorized_4x4Psxxi --------------------------
	.section	.nv.constant0._Z31FW_simple_kernel_vectorized_4x4Psxxi,"a",@progbits
	.sectionflags	@""
	.align	4
.nv.constant0._Z31FW_simple_kernel_vectorized_4x4Psxxi:
	.zero		924


//--------------------- .nv.constant0._Z38FW_simple_kernel_vectorized_4x4_short4P6short4xxi --------------------------
	.section	.nv.constant0._Z38FW_simple_kernel_vectorized_4x4_short4P6short4xxi,"a",@progbits
	.sectionflags	@""
	.align	4
.nv.constant0._Z38FW_simple_kernel_vectorized_4x4_short4P6short4xxi:
	.zero		924


//--------------------- .nv.constant0._Z27FW_simple_kernel_vectorizedP6short4xxi --------------------------
	.section	.nv.constant0._Z27FW_simple_kernel_vectorizedP6short4xxi,"a",@progbits
	.sectionflags	@""
	.align	4
.nv.constant0._Z27FW_simple_kernel_vectorizedP6short4xxi:
	.zero		924


//--------------------- .nv.constant0._Z16FW_simple_kernelPsxxi --------------------------
	.section	.nv.constant0._Z16FW_simple_kernelPsxxi,"a",@progbits
	.sectionflags	@""
	.align	4
.nv.constant0._Z16FW_simple_kernelPsxxi:
	.zero		924


//--------------------- SYMBOLS --------------------------

	.type		.nv.reservedSmem.offset0,@object
	.size		.nv.reservedSmem.offset0,0x4
	.type		.nv.reservedSmem.cap,@object
	.size		.nv.reservedSmem.cap,0x4
